//
// Generated by NVIDIA NVVM Compiler
//
// Compiler Build ID: CL-36424714
// Cuda compilation tools, release 13.0, V13.0.88
// Based on NVVM 20.0.0
//

.version 9.0
.target sm_100
.address_size 64

	// .globl	_Z31cuda_matrixVectorMultiplicationPdS_S_iii

.visible .entry _Z31cuda_matrixVectorMultiplicationPdS_S_iii(
	.param .u64 .ptr .align 1 _Z31cuda_matrixVectorMultiplicationPdS_S_iii_param_0,
	.param .u64 .ptr .align 1 _Z31cuda_matrixVectorMultiplicationPdS_S_iii_param_1,
	.param .u64 .ptr .align 1 _Z31cuda_matrixVectorMultiplicationPdS_S_iii_param_2,
	.param .u32 _Z31cuda_matrixVectorMultiplicationPdS_S_iii_param_3,
	.param .u32 _Z31cuda_matrixVectorMultiplicationPdS_S_iii_param_4,
	.param .u32 _Z31cuda_matrixVectorMultiplicationPdS_S_iii_param_5
)
{
	.reg .pred 	%p<13>;
	.reg .b32 	%r<44>;
	.reg .b64 	%rd<33>;
	.reg .b64 	%fd<114>;

	ld.param.u64 	%rd10, [_Z31cuda_matrixVectorMultiplicationPdS_S_iii_param_0];
	ld.param.u64 	%rd11, [_Z31cuda_matrixVectorMultiplicationPdS_S_iii_param_1];
	ld.param.u64 	%rd12, [_Z31cuda_matrixVectorMultiplicationPdS_S_iii_param_2];
	ld.param.u32 	%r25, [_Z31cuda_matrixVectorMultiplicationPdS_S_iii_param_3];
	ld.param.u32 	%r23, [_Z31cuda_matrixVectorMultiplicationPdS_S_iii_param_4];
	ld.param.u32 	%r24, [_Z31cuda_matrixVectorMultiplicationPdS_S_iii_param_5];
	cvta.to.global.u64 	%rd1, %rd12;
	cvta.to.global.u64 	%rd2, %rd11;
	mov.u32 	%r26, %ctaid.y;
	mov.u32 	%r27, %ntid.y;
	mov.u32 	%r28, %tid.y;
	mad.lo.s32 	%r1, %r26, %r27, %r28;
	mov.u32 	%r29, %ctaid.x;
	mov.u32 	%r30, %ntid.x;
	mov.u32 	%r31, %tid.x;
	mad.lo.s32 	%r32, %r29, %r30, %r31;
	setp.ge.s32 	%p1, %r1, %r25;
	setp.ge.s32 	%p2, %r32, %r23;
	or.pred  	%p3, %p1, %p2;
	@%p3 bra 	$L__BB0_15;
	setp.lt.s32 	%p4, %r24, 1;
	mov.f64 	%fd113, 0d0000000000000000;
	@%p4 bra 	$L__BB0_14;
	mul.lo.s32 	%r2, %r23, %r1;
	and.b32  	%r3, %r24, 15;
	setp.lt.u32 	%p5, %r24, 16;
	mov.f64 	%fd113, 0d0000000000000000;
	mov.b32 	%r40, 0;
	@%p5 bra 	$L__BB0_5;
	and.b32  	%r40, %r24, 2147483632;
	neg.s32 	%r38, %r40;
	add.s64 	%rd3, %rd2, 64;
	add.s64 	%rd31, %rd1, 64;
	mov.f64 	%fd113, 0d0000000000000000;
	mov.u32 	%r37, %r2;
$L__BB0_4:
	.pragma "nounroll";
	mul.wide.s32 	%rd13, %r37, 8;
	add.s64 	%rd14, %rd3, %rd13;
	ld.global.f64 	%fd18, [%rd14+-64];
	ld.global.f64 	%fd19, [%rd31+-64];
	fma.rn.f64 	%fd20, %fd18, %fd19, %fd113;
	ld.global.f64 	%fd21, [%rd14+-56];
	ld.global.f64 	%fd22, [%rd31+-56];
	fma.rn.f64 	%fd23, %fd21, %fd22, %fd20;
	ld.global.f64 	%fd24, [%rd14+-48];
	ld.global.f64 	%fd25, [%rd31+-48];
	fma.rn.f64 	%fd26, %fd24, %fd25, %fd23;
	ld.global.f64 	%fd27, [%rd14+-40];
	ld.global.f64 	%fd28, [%rd31+-40];
	fma.rn.f64 	%fd29, %fd27, %fd28, %fd26;
	ld.global.f64 	%fd30, [%rd14+-32];
	ld.global.f64 	%fd31, [%rd31+-32];
	fma.rn.f64 	%fd32, %fd30, %fd31, %fd29;
	ld.global.f64 	%fd33, [%rd14+-24];
	ld.global.f64 	%fd34, [%rd31+-24];
	fma.rn.f64 	%fd35, %fd33, %fd34, %fd32;
	ld.global.f64 	%fd36, [%rd14+-16];
	ld.global.f64 	%fd37, [%rd31+-16];
	fma.rn.f64 	%fd38, %fd36, %fd37, %fd35;
	ld.global.f64 	%fd39, [%rd14+-8];
	ld.global.f64 	%fd40, [%rd31+-8];
	fma.rn.f64 	%fd41, %fd39, %fd40, %fd38;
	ld.global.f64 	%fd42, [%rd14];
	ld.global.f64 	%fd43, [%rd31];
	fma.rn.f64 	%fd44, %fd42, %fd43, %fd41;
	ld.global.f64 	%fd45, [%rd14+8];
	ld.global.f64 	%fd46, [%rd31+8];
	fma.rn.f64 	%fd47, %fd45, %fd46, %fd44;
	ld.global.f64 	%fd48, [%rd14+16];
	ld.global.f64 	%fd49, [%rd31+16];
	fma.rn.f64 	%fd50, %fd48, %fd49, %fd47;
	ld.global.f64 	%fd51, [%rd14+24];
	ld.global.f64 	%fd52, [%rd31+24];
	fma.rn.f64 	%fd53, %fd51, %fd52, %fd50;
	ld.global.f64 	%fd54, [%rd14+32];
	ld.global.f64 	%fd55, [%rd31+32];
	fma.rn.f64 	%fd56, %fd54, %fd55, %fd53;
	ld.global.f64 	%fd57, [%rd14+40];
	ld.global.f64 	%fd58, [%rd31+40];
	fma.rn.f64 	%fd59, %fd57, %fd58, %fd56;
	ld.global.f64 	%fd60, [%rd14+48];
	ld.global.f64 	%fd61, [%rd31+48];
	fma.rn.f64 	%fd62, %fd60, %fd61, %fd59;
	ld.global.f64 	%fd63, [%rd14+56];
	ld.global.f64 	%fd64, [%rd31+56];
	fma.rn.f64 	%fd113, %fd63, %fd64, %fd62;
	add.s32 	%r38, %r38, 16;
	add.s32 	%r37, %r37, 16;
	add.s64 	%rd31, %rd31, 128;
	setp.ne.s32 	%p6, %r38, 0;
	@%p6 bra 	$L__BB0_4;
$L__BB0_5:
	setp.eq.s32 	%p7, %r3, 0;
	@%p7 bra 	$L__BB0_14;
	and.b32  	%r11, %r24, 7;
	setp.lt.u32 	%p8, %r3, 8;
	@%p8 bra 	$L__BB0_8;
	add.s32 	%r34, %r40, %r2;
	mul.wide.s32 	%rd15, %r34, 8;
	add.s64 	%rd16, %rd2, %rd15;
	ld.global.f64 	%fd66, [%rd16];
	mul.wide.u32 	%rd17, %r40, 8;
	add.s64 	%rd18, %rd1, %rd17;
	ld.global.f64 	%fd67, [%rd18];
	fma.rn.f64 	%fd68, %fd66, %fd67, %fd113;
	ld.global.f64 	%fd69, [%rd16+8];
	ld.global.f64 	%fd70, [%rd18+8];
	fma.rn.f64 	%fd71, %fd69, %fd70, %fd68;
	ld.global.f64 	%fd72, [%rd16+16];
	ld.global.f64 	%fd73, [%rd18+16];
	fma.rn.f64 	%fd74, %fd72, %fd73, %fd71;
	ld.global.f64 	%fd75, [%rd16+24];
	ld.global.f64 	%fd76, [%rd18+24];
	fma.rn.f64 	%fd77, %fd75, %fd76, %fd74;
	ld.global.f64 	%fd78, [%rd16+32];
	ld.global.f64 	%fd79, [%rd18+32];
	fma.rn.f64 	%fd80, %fd78, %fd79, %fd77;
	ld.global.f64 	%fd81, [%rd16+40];
	ld.global.f64 	%fd82, [%rd18+40];
	fma.rn.f64 	%fd83, %fd81, %fd82, %fd80;
	ld.global.f64 	%fd84, [%rd16+48];
	ld.global.f64 	%fd85, [%rd18+48];
	fma.rn.f64 	%fd86, %fd84, %fd85, %fd83;
	ld.global.f64 	%fd87, [%rd16+56];
	ld.global.f64 	%fd88, [%rd18+56];
	fma.rn.f64 	%fd113, %fd87, %fd88, %fd86;
	add.s32 	%r40, %r40, 8;
$L__BB0_8:
	setp.eq.s32 	%p9, %r11, 0;
	@%p9 bra 	$L__BB0_14;
	and.b32  	%r14, %r24, 3;
	setp.lt.u32 	%p10, %r11, 4;
	@%p10 bra 	$L__BB0_11;
	add.s32 	%r35, %r40, %r2;
	mul.wide.s32 	%rd19, %r35, 8;
	add.s64 	%rd20, %rd2, %rd19;
	ld.global.f64 	%fd90, [%rd20];
	mul.wide.u32 	%rd21, %r40, 8;
	add.s64 	%rd22, %rd1, %rd21;
	ld.global.f64 	%fd91, [%rd22];
	fma.rn.f64 	%fd92, %fd90, %fd91, %fd113;
	ld.global.f64 	%fd93, [%rd20+8];
	ld.global.f64 	%fd94, [%rd22+8];
	fma.rn.f64 	%fd95, %fd93, %fd94, %fd92;
	ld.global.f64 	%fd96, [%rd20+16];
	ld.global.f64 	%fd97, [%rd22+16];
	fma.rn.f64 	%fd98, %fd96, %fd97, %fd95;
	ld.global.f64 	%fd99, [%rd20+24];
	ld.global.f64 	%fd100, [%rd22+24];
	fma.rn.f64 	%fd113, %fd99, %fd100, %fd98;
	add.s32 	%r40, %r40, 4;
$L__BB0_11:
	setp.eq.s32 	%p11, %r14, 0;
	@%p11 bra 	$L__BB0_14;
	mul.wide.u32 	%rd23, %r40, 8;
	add.s64 	%rd32, %rd1, %rd23;
	add.s32 	%r43, %r40, %r2;
	neg.s32 	%r42, %r14;
$L__BB0_13:
	.pragma "nounroll";
	mul.wide.s32 	%rd24, %r43, 8;
	add.s64 	%rd25, %rd2, %rd24;
	ld.global.f64 	%fd101, [%rd25];
	ld.global.f64 	%fd102, [%rd32];
	fma.rn.f64 	%fd113, %fd101, %fd102, %fd113;
	add.s64 	%rd32, %rd32, 8;
	add.s32 	%r43, %r43, 1;
	add.s32 	%r42, %r42, 1;
	setp.ne.s32 	%p12, %r42, 0;
	@%p12 bra 	$L__BB0_13;
$L__BB0_14:
	mad.lo.s32 	%r36, %r23, %r1, %r24;
	mul.wide.s32 	%rd26, %r36, 8;
	add.s64 	%rd27, %rd2, %rd26;
	ld.global.f64 	%fd103, [%rd27];
	sub.f64 	%fd104, %fd113, %fd103;
	cvta.to.global.u64 	%rd28, %rd10;
	mul.wide.u32 	%rd29, %r1, 8;
	add.s64 	%rd30, %rd28, %rd29;
	st.global.f64 	[%rd30], %fd104;
$L__BB0_15:
	ret;

}
	// .globl	_Z31cuda_vectorMatrixMultiplicationPdS_S_iii
.visible .entry _Z31cuda_vectorMatrixMultiplicationPdS_S_iii(
	.param .u64 .ptr .align 1 _Z31cuda_vectorMatrixMultiplicationPdS_S_iii_param_0,
	.param .u64 .ptr .align 1 _Z31cuda_vectorMatrixMultiplicationPdS_S_iii_param_1,
	.param .u64 .ptr .align 1 _Z31cuda_vectorMatrixMultiplicationPdS_S_iii_param_2,
	.param .u32 _Z31cuda_vectorMatrixMultiplicationPdS_S_iii_param_3,
	.param .u32 _Z31cuda_vectorMatrixMultiplicationPdS_S_iii_param_4,
	.param .u32 _Z31cuda_vectorMatrixMultiplicationPdS_S_iii_param_5
)
{
	.reg .pred 	%p<13>;
	.reg .b32 	%r<43>;
	.reg .b64 	%rd<58>;
	.reg .b64 	%fd<112>;

	ld.param.u64 	%rd9, [_Z31cuda_vectorMatrixMultiplicationPdS_S_iii_param_0];
	ld.param.u64 	%rd10, [_Z31cuda_vectorMatrixMultiplicationPdS_S_iii_param_1];
	ld.param.u64 	%rd11, [_Z31cuda_vectorMatrixMultiplicationPdS_S_iii_param_2];
	ld.param.u32 	%r23, [_Z31cuda_vectorMatrixMultiplicationPdS_S_iii_param_3];
	ld.param.u32 	%r25, [_Z31cuda_vectorMatrixMultiplicationPdS_S_iii_param_4];
	ld.param.u32 	%r24, [_Z31cuda_vectorMatrixMultiplicationPdS_S_iii_param_5];
	cvta.to.global.u64 	%rd1, %rd11;
	cvta.to.global.u64 	%rd2, %rd10;
	mov.u32 	%r26, %ctaid.y;
	mov.u32 	%r27, %ntid.y;
	mov.u32 	%r28, %tid.y;
	mad.lo.s32 	%r29, %r26, %r27, %r28;
	mov.u32 	%r30, %ctaid.x;
	mov.u32 	%r31, %ntid.x;
	mov.u32 	%r32, %tid.x;
	mad.lo.s32 	%r1, %r30, %r31, %r32;
	setp.ge.s32 	%p1, %r29, %r25;
	setp.ge.s32 	%p2, %r1, %r24;
	or.pred  	%p3, %p1, %p2;
	@%p3 bra 	$L__BB1_15;
	setp.lt.s32 	%p4, %r23, 1;
	mov.f64 	%fd111, 0d0000000000000000;
	@%p4 bra 	$L__BB1_14;
	and.b32  	%r2, %r23, 15;
	setp.lt.u32 	%p5, %r23, 16;
	mov.f64 	%fd111, 0d0000000000000000;
	mov.b32 	%r39, 0;
	@%p5 bra 	$L__BB1_5;
	and.b32  	%r39, %r23, 2147483632;
	neg.s32 	%r37, %r39;
	shl.b32 	%r5, %r24, 4;
	add.s64 	%rd56, %rd2, 64;
	mov.f64 	%fd111, 0d0000000000000000;
	mul.wide.s32 	%rd14, %r24, 8;
	mov.u32 	%r36, %r1;
$L__BB1_4:
	.pragma "nounroll";
	ld.global.f64 	%fd18, [%rd56+-64];
	mul.wide.s32 	%rd12, %r36, 8;
	add.s64 	%rd13, %rd1, %rd12;
	ld.global.f64 	%fd19, [%rd13];
	fma.rn.f64 	%fd20, %fd18, %fd19, %fd111;
	ld.global.f64 	%fd21, [%rd56+-56];
	add.s64 	%rd15, %rd13, %rd14;
	ld.global.f64 	%fd22, [%rd15];
	fma.rn.f64 	%fd23, %fd21, %fd22, %fd20;
	ld.global.f64 	%fd24, [%rd56+-48];
	add.s64 	%rd16, %rd15, %rd14;
	ld.global.f64 	%fd25, [%rd16];
	fma.rn.f64 	%fd26, %fd24, %fd25, %fd23;
	ld.global.f64 	%fd27, [%rd56+-40];
	add.s64 	%rd17, %rd16, %rd14;
	ld.global.f64 	%fd28, [%rd17];
	fma.rn.f64 	%fd29, %fd27, %fd28, %fd26;
	ld.global.f64 	%fd30, [%rd56+-32];
	add.s64 	%rd18, %rd17, %rd14;
	ld.global.f64 	%fd31, [%rd18];
	fma.rn.f64 	%fd32, %fd30, %fd31, %fd29;
	ld.global.f64 	%fd33, [%rd56+-24];
	add.s64 	%rd19, %rd18, %rd14;
	ld.global.f64 	%fd34, [%rd19];
	fma.rn.f64 	%fd35, %fd33, %fd34, %fd32;
	ld.global.f64 	%fd36, [%rd56+-16];
	add.s64 	%rd20, %rd19, %rd14;
	ld.global.f64 	%fd37, [%rd20];
	fma.rn.f64 	%fd38, %fd36, %fd37, %fd35;
	ld.global.f64 	%fd39, [%rd56+-8];
	add.s64 	%rd21, %rd20, %rd14;
	ld.global.f64 	%fd40, [%rd21];
	fma.rn.f64 	%fd41, %fd39, %fd40, %fd38;
	ld.global.f64 	%fd42, [%rd56];
	add.s64 	%rd22, %rd21, %rd14;
	ld.global.f64 	%fd43, [%rd22];
	fma.rn.f64 	%fd44, %fd42, %fd43, %fd41;
	ld.global.f64 	%fd45, [%rd56+8];
	add.s64 	%rd23, %rd22, %rd14;
	ld.global.f64 	%fd46, [%rd23];
	fma.rn.f64 	%fd47, %fd45, %fd46, %fd44;
	ld.global.f64 	%fd48, [%rd56+16];
	add.s64 	%rd24, %rd23, %rd14;
	ld.global.f64 	%fd49, [%rd24];
	fma.rn.f64 	%fd50, %fd48, %fd49, %fd47;
	ld.global.f64 	%fd51, [%rd56+24];
	add.s64 	%rd25, %rd24, %rd14;
	ld.global.f64 	%fd52, [%rd25];
	fma.rn.f64 	%fd53, %fd51, %fd52, %fd50;
	ld.global.f64 	%fd54, [%rd56+32];
	add.s64 	%rd26, %rd25, %rd14;
	ld.global.f64 	%fd55, [%rd26];
	fma.rn.f64 	%fd56, %fd54, %fd55, %fd53;
	ld.global.f64 	%fd57, [%rd56+40];
	add.s64 	%rd27, %rd26, %rd14;
	ld.global.f64 	%fd58, [%rd27];
	fma.rn.f64 	%fd59, %fd57, %fd58, %fd56;
	ld.global.f64 	%fd60, [%rd56+48];
	add.s64 	%rd28, %rd27, %rd14;
	ld.global.f64 	%fd61, [%rd28];
	fma.rn.f64 	%fd62, %fd60, %fd61, %fd59;
	ld.global.f64 	%fd63, [%rd56+56];
	add.s64 	%rd29, %rd28, %rd14;
	ld.global.f64 	%fd64, [%rd29];
	fma.rn.f64 	%fd111, %fd63, %fd64, %fd62;
	add.s32 	%r37, %r37, 16;
	add.s32 	%r36, %r36, %r5;
	add.s64 	%rd56, %rd56, 128;
	setp.ne.s32 	%p6, %r37, 0;
	@%p6 bra 	$L__BB1_4;
$L__BB1_5:
	setp.eq.s32 	%p7, %r2, 0;
	@%p7 bra 	$L__BB1_14;
	and.b32  	%r11, %r23, 7;
	setp.lt.u32 	%p8, %r2, 8;
	@%p8 bra 	$L__BB1_8;
	mul.wide.u32 	%rd30, %r39, 8;
	add.s64 	%rd31, %rd2, %rd30;
	ld.global.f64 	%fd66, [%rd31];
	mad.lo.s32 	%r34, %r39, %r24, %r1;
	mul.wide.s32 	%rd32, %r34, 8;
	add.s64 	%rd33, %rd1, %rd32;
	ld.global.f64 	%fd67, [%rd33];
	fma.rn.f64 	%fd68, %fd66, %fd67, %fd111;
	ld.global.f64 	%fd69, [%rd31+8];
	mul.wide.s32 	%rd34, %r24, 8;
	add.s64 	%rd35, %rd33, %rd34;
	ld.global.f64 	%fd70, [%rd35];
	fma.rn.f64 	%fd71, %fd69, %fd70, %fd68;
	ld.global.f64 	%fd72, [%rd31+16];
	add.s64 	%rd36, %rd35, %rd34;
	ld.global.f64 	%fd73, [%rd36];
	fma.rn.f64 	%fd74, %fd72, %fd73, %fd71;
	ld.global.f64 	%fd75, [%rd31+24];
	add.s64 	%rd37, %rd36, %rd34;
	ld.global.f64 	%fd76, [%rd37];
	fma.rn.f64 	%fd77, %fd75, %fd76, %fd74;
	ld.global.f64 	%fd78, [%rd31+32];
	add.s64 	%rd38, %rd37, %rd34;
	ld.global.f64 	%fd79, [%rd38];
	fma.rn.f64 	%fd80, %fd78, %fd79, %fd77;
	ld.global.f64 	%fd81, [%rd31+40];
	add.s64 	%rd39, %rd38, %rd34;
	ld.global.f64 	%fd82, [%rd39];
	fma.rn.f64 	%fd83, %fd81, %fd82, %fd80;
	ld.global.f64 	%fd84, [%rd31+48];
	add.s64 	%rd40, %rd39, %rd34;
	ld.global.f64 	%fd85, [%rd40];
	fma.rn.f64 	%fd86, %fd84, %fd85, %fd83;
	ld.global.f64 	%fd87, [%rd31+56];
	add.s64 	%rd41, %rd40, %rd34;
	ld.global.f64 	%fd88, [%rd41];
	fma.rn.f64 	%fd111, %fd87, %fd88, %fd86;
	add.s32 	%r39, %r39, 8;
$L__BB1_8:
	setp.eq.s32 	%p9, %r11, 0;
	@%p9 bra 	$L__BB1_14;
	and.b32  	%r14, %r23, 3;
	setp.lt.u32 	%p10, %r11, 4;
	@%p10 bra 	$L__BB1_11;
	mul.wide.u32 	%rd42, %r39, 8;
	add.s64 	%rd43, %rd2, %rd42;
	ld.global.f64 	%fd90, [%rd43];
	mad.lo.s32 	%r35, %r39, %r24, %r1;
	mul.wide.s32 	%rd44, %r35, 8;
	add.s64 	%rd45, %rd1, %rd44;
	ld.global.f64 	%fd91, [%rd45];
	fma.rn.f64 	%fd92, %fd90, %fd91, %fd111;
	ld.global.f64 	%fd93, [%rd43+8];
	mul.wide.s32 	%rd46, %r24, 8;
	add.s64 	%rd47, %rd45, %rd46;
	ld.global.f64 	%fd94, [%rd47];
	fma.rn.f64 	%fd95, %fd93, %fd94, %fd92;
	ld.global.f64 	%fd96, [%rd43+16];
	add.s64 	%rd48, %rd47, %rd46;
	ld.global.f64 	%fd97, [%rd48];
	fma.rn.f64 	%fd98, %fd96, %fd97, %fd95;
	ld.global.f64 	%fd99, [%rd43+24];
	add.s64 	%rd49, %rd48, %rd46;
	ld.global.f64 	%fd100, [%rd49];
	fma.rn.f64 	%fd111, %fd99, %fd100, %fd98;
	add.s32 	%r39, %r39, 4;
$L__BB1_11:
	setp.eq.s32 	%p11, %r14, 0;
	@%p11 bra 	$L__BB1_14;
	mad.lo.s32 	%r42, %r39, %r24, %r1;
	mul.wide.u32 	%rd50, %r39, 8;
	add.s64 	%rd57, %rd2, %rd50;
	neg.s32 	%r41, %r14;
$L__BB1_13:
	.pragma "nounroll";
	ld.global.f64 	%fd101, [%rd57];
	mul.wide.s32 	%rd51, %r42, 8;
	add.s64 	%rd52, %rd1, %rd51;
	ld.global.f64 	%fd102, [%rd52];
	fma.rn.f64 	%fd111, %fd101, %fd102, %fd111;
	add.s32 	%r42, %r42, %r24;
	add.s64 	%rd57, %rd57, 8;
	add.s32 	%r41, %r41, 1;
	setp.ne.s32 	%p12, %r41, 0;
	@%p12 bra 	$L__BB1_13;
$L__BB1_14:
	cvta.to.global.u64 	%rd53, %rd9;
	mul.wide.s32 	%rd54, %r1, 8;
	add.s64 	%rd55, %rd53, %rd54;
	st.global.f64 	[%rd55], %fd111;
$L__BB1_15:
	ret;

}
	// .globl	_Z15cuda_activationPdi
.visible .entry _Z15cuda_activationPdi(
	.param .u64 .ptr .align 1 _Z15cuda_activationPdi_param_0,
	.param .u32 _Z15cuda_activationPdi_param_1
)
{
	.reg .pred 	%p<5>;
	.reg .b32 	%r<21>;
	.reg .b32 	%f<3>;
	.reg .b64 	%rd<5>;
	.reg .b64 	%fd<30>;

	ld.param.u64 	%rd2, [_Z15cuda_activationPdi_param_0];
	ld.param.u32 	%r5, [_Z15cuda_activationPdi_param_1];
	mov.u32 	%r6, %ctaid.x;
	mov.u32 	%r7, %ntid.x;
	mov.u32 	%r8, %tid.x;
	mad.lo.s32 	%r1, %r6, %r7, %r8;
	setp.ge.s32 	%p1, %r1, %r5;
	@%p1 bra 	$L__BB2_5;
	cvta.to.global.u64 	%rd3, %rd2;
	mul.wide.s32 	%rd4, %r1, 8;
	add.s64 	%rd1, %rd3, %rd4;
	ld.global.f64 	%fd1, [%rd1];
	neg.f64 	%fd6, %fd1;
	fma.rn.f64 	%fd7, %fd1, 0dBFF71547652B82FE, 0d4338000000000000;
	{
	.reg .b32 %temp; 
	mov.b64 	{%r2, %temp}, %fd7;
	}
	mov.f64 	%fd8, 0dC338000000000000;
	add.rn.f64 	%fd9, %fd7, %fd8;
	fma.rn.f64 	%fd10, %fd9, 0dBFE62E42FEFA39EF, %fd6;
	fma.rn.f64 	%fd11, %fd9, 0dBC7ABC9E3B39803F, %fd10;
	fma.rn.f64 	%fd12, %fd11, 0d3E5ADE1569CE2BDF, 0d3E928AF3FCA213EA;
	fma.rn.f64 	%fd13, %fd12, %fd11, 0d3EC71DEE62401315;
	fma.rn.f64 	%fd14, %fd13, %fd11, 0d3EFA01997C89EB71;
	fma.rn.f64 	%fd15, %fd14, %fd11, 0d3F2A01A014761F65;
	fma.rn.f64 	%fd16, %fd15, %fd11, 0d3F56C16C1852B7AF;
	fma.rn.f64 	%fd17, %fd16, %fd11, 0d3F81111111122322;
	fma.rn.f64 	%fd18, %fd17, %fd11, 0d3FA55555555502A1;
	fma.rn.f64 	%fd19, %fd18, %fd11, 0d3FC5555555555511;
	fma.rn.f64 	%fd20, %fd19, %fd11, 0d3FE000000000000B;
	fma.rn.f64 	%fd21, %fd20, %fd11, 0d3FF0000000000000;
	fma.rn.f64 	%fd22, %fd21, %fd11, 0d3FF0000000000000;
	{
	.reg .b32 %temp; 
	mov.b64 	{%r3, %temp}, %fd22;
	}
	{
	.reg .b32 %temp; 
	mov.b64 	{%temp, %r4}, %fd22;
	}
	shl.b32 	%r9, %r2, 20;
	add.s32 	%r10, %r9, %r4;
	mov.b64 	%fd29, {%r3, %r10};
	{
	.reg .b32 %temp; 
	mov.b64 	{%temp, %r11}, %fd6;
	}
	mov.b32 	%f2, %r11;
	abs.f32 	%f1, %f2;
	setp.lt.f32 	%p2, %f1, 0f4086232B;
	@%p2 bra 	$L__BB2_4;
	setp.gt.f64 	%p3, %fd1, 0d0000000000000000;
	mov.f64 	%fd23, 0d7FF0000000000000;
	sub.f64 	%fd24, %fd23, %fd1;
	selp.f64 	%fd29, 0d0000000000000000, %fd24, %p3;
	setp.geu.f32 	%p4, %f1, 0f40874800;
	@%p4 bra 	$L__BB2_4;
	shr.u32 	%r12, %r2, 31;
	add.s32 	%r13, %r2, %r12;
	shr.s32 	%r14, %r13, 1;
	shl.b32 	%r15, %r14, 20;
	add.s32 	%r16, %r4, %r15;
	mov.b64 	%fd25, {%r3, %r16};
	sub.s32 	%r17, %r2, %r14;
	shl.b32 	%r18, %r17, 20;
	add.s32 	%r19, %r18, 1072693248;
	mov.b32 	%r20, 0;
	mov.b64 	%fd26, {%r20, %r19};
	mul.f64 	%fd29, %fd26, %fd25;
$L__BB2_4:
	add.f64 	%fd27, %fd29, 0d3FF0000000000000;
	rcp.rn.f64 	%fd28, %fd27;
	st.global.f64 	[%rd1], %fd28;
$L__BB2_5:
	ret;

}


// ===== COMPILED SASS (sm_100) =====

	.target	sm_100

	.elftype	@"ET_EXEC"


//--------------------- .note.nv.tkinfo           --------------------------
	.section	.note.nv.tkinfo,"",@"SHT_NOTE"
	.sectionflags	@"SHF_NOTE_NV_TKINFO"
	.tkinfo
        /*0018*/ 	.word	0x00000002
        /*0030*/ 	.string	""
        /*0030*/ 	.string	"ptxas"
        /*0030*/ 	.string	"Cuda compilation tools, release 13.0, V13.0.88"
        /*0030*/ 	.string	"Build cuda_13.0.r13.0/compiler.36424714_0"
        /*0030*/ 	.string	"-arch sm_100 -m 64 "



//--------------------- .note.nv.cuinfo           --------------------------
	.section	.note.nv.cuinfo,"",@"SHT_NOTE"
	.sectionflags	@"SHF_NOTE_NV_CUINFO"
        /*0018*/ 	.short	0x0002
        /*001a*/ 	.short	0x0064
        /*001c*/ 	.short	0x0082
	.zero		2


//--------------------- .nv.info                  --------------------------
	.section	.nv.info,"",@"SHT_CUDA_INFO"
	.align	4


	//----- nvinfo : EIATTR_REGCOUNT
	.align		4
        /*0000*/ 	.byte	0x04, 0x2f
        /*0002*/ 	.short	(.L_1 - .L_0)
	.align		4
.L_0:
        /*0004*/ 	.word	index@(_Z31cuda_matrixVectorMultiplicationPdS_S_iii)
        /*0008*/ 	.word	0x00000020


	//----- nvinfo : EIATTR_FRAME_SIZE
	.align		4
.L_1:
        /*000c*/ 	.byte	0x04, 0x11
        /*000e*/ 	.short	(.L_3 - .L_2)
	.align		4
.L_2:
        /*0010*/ 	.word	index@(_Z31cuda_matrixVectorMultiplicationPdS_S_iii)
        /*0014*/ 	.word	0x00000000


	//----- nvinfo : EIATTR_REGCOUNT
	.align		4
.L_3:
        /*0018*/ 	.byte	0x04, 0x2f
        /*001a*/ 	.short	(.L_5 - .L_4)
	.align		4
.L_4:
        /*001c*/ 	.word	index@(_Z31cuda_vectorMatrixMultiplicationPdS_S_iii)
        /*0020*/ 	.word	0x00000020


	//----- nvinfo : EIATTR_FRAME_SIZE
	.align		4
.L_5:
        /*0024*/ 	.byte	0x04, 0x11
        /*0026*/ 	.short	(.L_7 - .L_6)
	.align		4
.L_6:
        /*0028*/ 	.word	index@(_Z31cuda_vectorMatrixMultiplicationPdS_S_iii)
        /*002c*/ 	.word	0x00000000


	//----- nvinfo : EIATTR_REGCOUNT
	.align		4
.L_7:
        /*0030*/ 	.byte	0x04, 0x2f
        /*0032*/ 	.short	(.L_9 - .L_8)
	.align		4
.L_8:
        /*0034*/ 	.word	index@(_Z15cuda_activationPdi)
        /*0038*/ 	.word	0x00000010


	//----- nvinfo : EIATTR_FRAME_SIZE
	.align		4
.L_9:
        /*003c*/ 	.byte	0x04, 0x11
        /*003e*/ 	.short	(.L_11 - .L_10)
	.align		4
.L_10:
        /*0040*/ 	.word	index@($__internal_0_$__cuda_sm20_dblrcp_rn_slowpath_v3)
        /*0044*/ 	.word	0x00000000


	//----- nvinfo : EIATTR_FRAME_SIZE
	.align		4
.L_11:
        /*0048*/ 	.byte	0x04, 0x11
        /*004a*/ 	.short	(.L_13 - .L_12)
	.align		4
.L_12:
        /*004c*/ 	.word	index@(_Z15cuda_activationPdi)
        /*0050*/ 	.word	0x00000000


	//----- nvinfo : EIATTR_MIN_STACK_SIZE
	.align		4
.L_13:
        /*0054*/ 	.byte	0x04, 0x12
        /*0056*/ 	.short	(.L_15 - .L_14)
	.align		4
.L_14:
        /*0058*/ 	.word	index@(_Z15cuda_activationPdi)
        /*005c*/ 	.word	0x00000000


	//----- nvinfo : EIATTR_MIN_STACK_SIZE
	.align		4
.L_15:
        /*0060*/ 	.byte	0x04, 0x12
        /*0062*/ 	.short	(.L_17 - .L_16)
	.align		4
.L_16:
        /*0064*/ 	.word	index@(_Z31cuda_vectorMatrixMultiplicationPdS_S_iii)
        /*0068*/ 	.word	0x00000000


	//----- nvinfo : EIATTR_MIN_STACK_SIZE
	.align		4
.L_17:
        /*006c*/ 	.byte	0x04, 0x12
        /*006e*/ 	.short	(.L_19 - .L_18)
	.align		4
.L_18:
        /*0070*/ 	.word	index@(_Z31cuda_matrixVectorMultiplicationPdS_S_iii)
        /*0074*/ 	.word	0x00000000
.L_19:


//--------------------- .nv.compat                --------------------------
	.section	.nv.compat,"",@"SHT_CUDA_COMPAT_INFO"
	.align	4
        /*0000*/ 	.byte	0x02, 0x09, 0x00, 0x00, 0x02, 0x02, 0x01, 0x00, 0x02, 0x05, 0x05, 0x00, 0x03, 0x07, 0x01, 0x01
        /*0010*/ 	.byte	0x02, 0x03, 0x00, 0x00, 0x02, 0x06, 0x01, 0x00, 0x04, 0x0b, 0x08, 0x00, 0x01, 0x00, 0x00, 0x00
        /*0020*/ 	.byte	0x00, 0x00, 0x00, 0x00


//--------------------- .nv.info._Z15cuda_activationPdi --------------------------
	.section	.nv.info._Z15cuda_activationPdi,"",@"SHT_CUDA_INFO"
	.sectionflags	@""
	.align	4


	//----- nvinfo : EIATTR_CUDA_API_VERSION
	.align		4
        /*0000*/ 	.byte	0x04, 0x37
        /*0002*/ 	.short	(.L_21 - .L_20)
.L_20:
        /*0004*/ 	.word	0x00000082


	//----- nvinfo : EIATTR_KPARAM_INFO
	.align		4
.L_21:
        /*0008*/ 	.byte	0x04, 0x17
        /*000a*/ 	.short	(.L_23 - .L_22)
.L_22:
        /*000c*/ 	.word	0x00000000
        /*0010*/ 	.short	0x0001
        /*0012*/ 	.short	0x0008
        /*0014*/ 	.byte	0x00, 0xf0, 0x11, 0x00


	//----- nvinfo : EIATTR_KPARAM_INFO
	.align		4
.L_23:
        /*0018*/ 	.byte	0x04, 0x17
        /*001a*/ 	.short	(.L_25 - .L_24)
.L_24:
        /*001c*/ 	.word	0x00000000
        /*0020*/ 	.short	0x0000
        /*0022*/ 	.short	0x0000
        /*0024*/ 	.byte	0x00, 0xf5, 0x21, 0x00


	//----- nvinfo : EIATTR_SPARSE_MMA_MASK
	.align		4
.L_25:
        /*0028*/ 	.byte	0x03, 0x50
        /*002a*/ 	.short	0x0000


	//----- nvinfo : EIATTR_MAXREG_COUNT
	.align		4
        /*002c*/ 	.byte	0x03, 0x1b
        /*002e*/ 	.short	0x00ff


	//----- nvinfo : EIATTR_MERCURY_ISA_VERSION
	.align		4
        /*0030*/ 	.byte	0x03, 0x5f
        /*0032*/ 	.short	0x0101


	//----- nvinfo : EIATTR_VRC_CTA_INIT_COUNT
	.align		4
        /*0034*/ 	.byte	0x02, 0x4a
	.zero		1
	.zero		1


	//----- nvinfo : EIATTR_EXIT_INSTR_OFFSETS
	.align		4
        /*0038*/ 	.byte	0x04, 0x1c
        /*003a*/ 	.short	(.L_27 - .L_26)


	//   ....[0]....
.L_26:
        /*003c*/ 	.word	0x00000070


	//   ....[1]....
        /*0040*/ 	.word	0x00000590


	//----- nvinfo : EIATTR_CRS_STACK_SIZE
	.align		4
.L_27:
        /*0044*/ 	.byte	0x04, 0x1e
        /*0046*/ 	.short	(.L_29 - .L_28)
.L_28:
        /*0048*/ 	.word	0x00000000


	//----- nvinfo : EIATTR_CBANK_PARAM_SIZE
	.align		4
.L_29:
        /*004c*/ 	.byte	0x03, 0x19
        /*004e*/ 	.short	0x000c


	//----- nvinfo : EIATTR_PARAM_CBANK
	.align		4
        /*0050*/ 	.byte	0x04, 0x0a
        /*0052*/ 	.short	(.L_31 - .L_30)
	.align		4
.L_30:
        /*0054*/ 	.word	index@(.nv.constant0._Z15cuda_activationPdi)
        /*0058*/ 	.short	0x0380
        /*005a*/ 	.short	0x000c


	//----- nvinfo : EIATTR_SW_WAR
	.align		4
.L_31:
        /*005c*/ 	.byte	0x04, 0x36
        /*005e*/ 	.short	(.L_33 - .L_32)
.L_32:
        /*0060*/ 	.word	0x00000008
.L_33:


//--------------------- .nv.info._Z31cuda_vectorMatrixMultiplicationPdS_S_iii --------------------------
	.section	.nv.info._Z31cuda_vectorMatrixMultiplicationPdS_S_iii,"",@"SHT_CUDA_INFO"
	.sectionflags	@""
	.align	4


	//----- nvinfo : EIATTR_CUDA_API_VERSION
	.align		4
        /*0000*/ 	.byte	0x04, 0x37
        /*0002*/ 	.short	(.L_35 - .L_34)
.L_34:
        /*0004*/ 	.word	0x00000082


	//----- nvinfo : EIATTR_KPARAM_INFO
	.align		4
.L_35:
        /*0008*/ 	.byte	0x04, 0x17
        /*000a*/ 	.short	(.L_37 - .L_36)
.L_36:
        /*000c*/ 	.word	0x00000000
        /*0010*/ 	.short	0x0005
        /*0012*/ 	.short	0x0020
        /*0014*/ 	.byte	0x00, 0xf0, 0x11, 0x00


	//----- nvinfo : EIATTR_KPARAM_INFO
	.align		4
.L_37:
        /*0018*/ 	.byte	0x04, 0x17
        /*001a*/ 	.short	(.L_39 - .L_38)
.L_38:
        /*001c*/ 	.word	0x00000000
        /*0020*/ 	.short	0x0004
        /*0022*/ 	.short	0x001c
        /*0024*/ 	.byte	0x00, 0xf0, 0x11, 0x00


	//----- nvinfo : EIATTR_KPARAM_INFO
	.align		4
.L_39:
        /*0028*/ 	.byte	0x04, 0x17
        /*002a*/ 	.short	(.L_41 - .L_40)
.L_40:
        /*002c*/ 	.word	0x00000000
        /*0030*/ 	.short	0x0003
        /*0032*/ 	.short	0x0018
        /*0034*/ 	.byte	0x00, 0xf0, 0x11, 0x00


	//----- nvinfo : EIATTR_KPARAM_INFO
	.align		4
.L_41:
        /*0038*/ 	.byte	0x04, 0x17
        /*003a*/ 	.short	(.L_43 - .L_42)
.L_42:
        /*003c*/ 	.word	0x00000000
        /*0040*/ 	.short	0x0002
        /*0042*/ 	.short	0x0010
        /*0044*/ 	.byte	0x00, 0xf5, 0x21, 0x00


	//----- nvinfo : EIATTR_KPARAM_INFO
	.align		4
.L_43:
        /*0048*/ 	.byte	0x04, 0x17
        /*004a*/ 	.short	(.L_45 - .L_44)
.L_44:
        /*004c*/ 	.word	0x00000000
        /*0050*/ 	.short	0x0001
        /*0052*/ 	.short	0x0008
        /*0054*/ 	.byte	0x00, 0xf5, 0x21, 0x00


	//----- nvinfo : EIATTR_KPARAM_INFO
	.align		4
.L_45:
        /*0058*/ 	.byte	0x04, 0x17
        /*005a*/ 	.short	(.L_47 - .L_46)
.L_46:
        /*005c*/ 	.word	0x00000000
        /*0060*/ 	.short	0x0000
        /*0062*/ 	.short	0x0000
        /*0064*/ 	.byte	0x00, 0xf5, 0x21, 0x00


	//----- nvinfo : EIATTR_SPARSE_MMA_MASK
	.align		4
.L_47:
        /*0068*/ 	.byte	0x03, 0x50
        /*006a*/ 	.short	0x0000


	//----- nvinfo : EIATTR_MAXREG_COUNT
	.align		4
        /*006c*/ 	.byte	0x03, 0x1b
        /*006e*/ 	.short	0x00ff


	//----- nvinfo : EIATTR_MERCURY_ISA_VERSION
	.align		4
        /*0070*/ 	.byte	0x03, 0x5f
        /*0072*/ 	.short	0x0101


	//----- nvinfo : EIATTR_VRC_CTA_INIT_COUNT
	.align		4
        /*0074*/ 	.byte	0x02, 0x4a
	.zero		1
	.zero		1


	//----- nvinfo : EIATTR_EXIT_INSTR_OFFSETS
	.align		4
        /*0078*/ 	.byte	0x04, 0x1c
        /*007a*/ 	.short	(.L_49 - .L_48)


	//   ....[0]....
.L_48:
        /*007c*/ 	.word	0x000000d0


	//   ....[1]....
        /*0080*/ 	.word	0x00000c70


	//----- nvinfo : EIATTR_CBANK_PARAM_SIZE
	.align		4
.L_49:
        /*0084*/ 	.byte	0x03, 0x19
        /*0086*/ 	.short	0x0024


	//----- nvinfo : EIATTR_PARAM_CBANK
	.align		4
        /*0088*/ 	.byte	0x04, 0x0a
        /*008a*/ 	.short	(.L_51 - .L_50)
	.align		4
.L_50:
        /*008c*/ 	.word	index@(.nv.constant0._Z31cuda_vectorMatrixMultiplicationPdS_S_iii)
        /*0090*/ 	.short	0x0380
        /*0092*/ 	.short	0x0024


	//----- nvinfo : EIATTR_SW_WAR
	.align		4
.L_51:
        /*0094*/ 	.byte	0x04, 0x36
        /*0096*/ 	.short	(.L_53 - .L_52)
.L_52:
        /*0098*/ 	.word	0x00000008
.L_53:


//--------------------- .nv.info._Z31cuda_matrixVectorMultiplicationPdS_S_iii --------------------------
	.section	.nv.info._Z31cuda_matrixVectorMultiplicationPdS_S_iii,"",@"SHT_CUDA_INFO"
	.sectionflags	@""
	.align	4


	//----- nvinfo : EIATTR_CUDA_API_VERSION
	.align		4
        /*0000*/ 	.byte	0x04, 0x37
        /*0002*/ 	.short	(.L_55 - .L_54)
.L_54:
        /*0004*/ 	.word	0x00000082


	//----- nvinfo : EIATTR_KPARAM_INFO
	.align		4
.L_55:
        /*0008*/ 	.byte	0x04, 0x17
        /*000a*/ 	.short	(.L_57 - .L_56)
.L_56:
        /*000c*/ 	.word	0x00000000
        /*0010*/ 	.short	0x0005
        /*0012*/ 	.short	0x0020
        /*0014*/ 	.byte	0x00, 0xf0, 0x11, 0x00


	//----- nvinfo : EIATTR_KPARAM_INFO
	.align		4
.L_57:
        /*0018*/ 	.byte	0x04, 0x17
        /*001a*/ 	.short	(.L_59 - .L_58)
.L_58:
        /*001c*/ 	.word	0x00000000
        /*0020*/ 	.short	0x0004
        /*0022*/ 	.short	0x001c
        /*0024*/ 	.byte	0x00, 0xf0, 0x11, 0x00


	//----- nvinfo : EIATTR_KPARAM_INFO
	.align		4
.L_59:
        /*0028*/ 	.byte	0x04, 0x17
        /*002a*/ 	.short	(.L_61 - .L_60)
.L_60:
        /*002c*/ 	.word	0x00000000
        /*0030*/ 	.short	0x0003
        /*0032*/ 	.short	0x0018
        /*0034*/ 	.byte	0x00, 0xf0, 0x11, 0x00


	//----- nvinfo : EIATTR_KPARAM_INFO
	.align		4
.L_61:
        /*0038*/ 	.byte	0x04, 0x17
        /*003a*/ 	.short	(.L_63 - .L_62)
.L_62:
        /*003c*/ 	.word	0x00000000
        /*0040*/ 	.short	0x0002
        /*0042*/ 	.short	0x0010
        /*0044*/ 	.byte	0x00, 0xf5, 0x21, 0x00


	//----- nvinfo : EIATTR_KPARAM_INFO
	.align		4
.L_63:
        /*0048*/ 	.byte	0x04, 0x17
        /*004a*/ 	.short	(.L_65 - .L_64)
.L_64:
        /*004c*/ 	.word	0x00000000
        /*0050*/ 	.short	0x0001
        /*0052*/ 	.short	0x0008
        /*0054*/ 	.byte	0x00, 0xf5, 0x21, 0x00


	//----- nvinfo : EIATTR_KPARAM_INFO
	.align		4
.L_65:
        /*0058*/ 	.byte	0x04, 0x17
        /*005a*/ 	.short	(.L_67 - .L_66)
.L_66:
        /*005c*/ 	.word	0x00000000
        /*0060*/ 	.short	0x0000
        /*0062*/ 	.short	0x0000
        /*0064*/ 	.byte	0x00, 0xf5, 0x21, 0x00


	//----- nvinfo : EIATTR_SPARSE_MMA_MASK
	.align		4
.L_67:
        /*0068*/ 	.byte	0x03, 0x50
        /*006a*/ 	.short	0x0000


	//----- nvinfo : EIATTR_MAXREG_COUNT
	.align		4
        /*006c*/ 	.byte	0x03, 0x1b
        /*006e*/ 	.short	0x00ff


	//----- nvinfo : EIATTR_MERCURY_ISA_VERSION
	.align		4
        /*0070*/ 	.byte	0x03, 0x5f
        /*0072*/ 	.short	0x0101


	//----- nvinfo : EIATTR_VRC_CTA_INIT_COUNT
	.align		4
        /*0074*/ 	.byte	0x02, 0x4a
	.zero		1
	.zero		1


	//----- nvinfo : EIATTR_EXIT_INSTR_OFFSETS
	.align		4
        /*0078*/ 	.byte	0x04, 0x1c
        /*007a*/ 	.short	(.L_69 - .L_68)


	//   ....[0]....
.L_68:
        /*007c*/ 	.word	0x000000c0


	//   ....[1]....
        /*0080*/ 	.word	0x00000b60


	//----- nvinfo : EIATTR_CBANK_PARAM_SIZE
	.align		4
.L_69:
        /*0084*/ 	.byte	0x03, 0x19
        /*0086*/ 	.short	0x0024


	//----- nvinfo : EIATTR_PARAM_CBANK
	.align		4
        /*0088*/ 	.byte	0x04, 0x0a
        /*008a*/ 	.short	(.L_71 - .L_70)
	.align		4
.L_70:
        /*008c*/ 	.word	index@(.nv.constant0._Z31cuda_matrixVectorMultiplicationPdS_S_iii)
        /*0090*/ 	.short	0x0380
        /*0092*/ 	.short	0x0024


	//----- nvinfo : EIATTR_SW_WAR
	.align		4
.L_71:
        /*0094*/ 	.byte	0x04, 0x36
        /*0096*/ 	.short	(.L_73 - .L_72)
.L_72:
        /*0098*/ 	.word	0x00000008
.L_73:


//--------------------- .nv.callgraph             --------------------------
	.section	.nv.callgraph,"",@"SHT_CUDA_CALLGRAPH"
	.align	4
	.sectionentsize	8
	.align		4
        /*0000*/ 	.word	0x00000000
	.align		4
        /*0004*/ 	.word	0xffffffff
	.align		4
        /*0008*/ 	.word	0x00000000
	.align		4
        /*000c*/ 	.word	0xfffffffe
	.align		4
        /*0010*/ 	.word	0x00000000
	.align		4
        /*0014*/ 	.word	0xfffffffd
	.align		4
        /*0018*/ 	.word	0x00000000
	.align		4
        /*001c*/ 	.word	0xfffffffc


//--------------------- .text._Z15cuda_activationPdi --------------------------
	.section	.text._Z15cuda_activationPdi,"ax",@progbits
	.align	128
        .global         _Z15cuda_activationPdi
        .type           _Z15cuda_activationPdi,@function
        .size           _Z15cuda_activationPdi,(.L_x_23 - _Z15cuda_activationPdi)
        .other          _Z15cuda_activationPdi,@"STO_CUDA_ENTRY STV_DEFAULT"
_Z15cuda_activationPdi:
.text._Z15cuda_activationPdi:
[----:B------:R-:W-:Y:S01]  /*0000*/  LDC R1, c[0x0][0x37c] ;  /* 0x0000df00ff017b82 */ /* 0x000fe20000000800 */
[----:B------:R-:W0:Y:S07]  /*0010*/  S2R R0, SR_TID.X ;  /* 0x0000000000007919 */ /* 0x000e2e0000002100 */
[----:B------:R-:W0:Y:S01]  /*0020*/  S2UR UR4, SR_CTAID.X ;  /* 0x00000000000479c3 */ /* 0x000e220000002500 */
[----:B------:R-:W1:Y:S07]  /*0030*/  LDCU UR5, c[0x0][0x388] ;  /* 0x00007100ff0577ac */ /* 0x000e6e0008000800 */
[----:B------:R-:W0:Y:S02]  /*0040*/  LDC R5, c[0x0][0x360] ;  /* 0x0000d800ff057b82 */ /* 0x000e240000000800 */
[----:B0-----:R-:W-:-:S05]  /*0050*/  IMAD R5, R5, UR4, R0 ;  /* 0x0000000405057c24 */ /* 0x001fca000f8e0200 */
[----:B-1----:R-:W-:-:S13]  /*0060*/  ISETP.GE.AND P0, PT, R5, UR5, PT ;  /* 0x0000000505007c0c */ /* 0x002fda000bf06270 */
[----:B------:R-:W-:Y:S05]  /*0070*/  @P0 EXIT ;  /* 0x000000000000094d */ /* 0x000fea0003800000 */
[----:B------:R-:W0:Y:S01]  /*0080*/  LDC.64 R2, c[0x0][0x380] ;  /* 0x0000e000ff027b82 */ /* 0x000e220000000a00 */
[----:B------:R-:W1:Y:S01]  /*0090*/  LDCU.64 UR4, c[0x0][0x358] ;  /* 0x00006b00ff0477ac */ /* 0x000e620008000a00 */
[----:B0-----:R-:W-:-:S05]  /*00a0*/  IMAD.WIDE R2, R5, 0x8, R2 ;  /* 0x0000000805027825 */ /* 0x001fca00078e0202 */
[----:B-1----:R-:W2:Y:S01]  /*00b0*/  LDG.E.64 R4, desc[UR4][R2.64] ;  /* 0x0000000402047981 */ /* 0x002ea2000c1e1b00 */
[----:B------:R-:W-:Y:S01]  /*00c0*/  IMAD.MOV.U32 R6, RZ, RZ, 0x652b82fe ;  /* 0x652b82feff067424 */ /* 0x000fe200078e00ff */
[----:B------:R-:W-:Y:S01]  /*00d0*/  UMOV UR6, 0xfefa39ef ;  /* 0xfefa39ef00067882 */ /* 0x000fe20000000000 */
[----:B------:R-:W-:Y:S01]  /*00e0*/  IMAD.MOV.U32 R7, RZ, RZ, 0x3ff71547 ;  /* 0x3ff71547ff077424 */ /* 0x000fe200078e00ff */
[----:B------:R-:W-:Y:S01]  /*00f0*/  UMOV UR7, 0x3fe62e42 ;  /* 0x3fe62e4200077882 */ /* 0x000fe20000000000 */
[----:B------:R-:W-:Y:S04]  /*0100*/  BSSY.RECONVERGENT B0, `(.L_x_0) ;  /* 0x0000037000007945 */ /* 0x000fe80003800200 */
[----:B--2---:R-:W-:Y:S02]  /*0110*/  DFMA R6, R4, -R6, 6.75539944105574400000e+15 ;  /* 0x433800000406742b */ /* 0x004fe40000000806 */
[----:B------:R-:W-:-:S06]  /*0120*/  DADD R12, -RZ, -R4 ;  /* 0x00000000ff0c7229 */ /* 0x000fcc0000000904 */
[----:B------:R-:W-:-:S04]  /*0130*/  DADD R8, R6, -6.75539944105574400000e+15 ;  /* 0xc338000006087429 */ /* 0x000fc80000000000 */
[----:B------:R-:W-:-:S04]  /*0140*/  FSETP.GEU.AND P0, PT, |R13|, 4.1917929649353027344, PT ;  /* 0x4086232b0d00780b */ /* 0x000fc80003f0e200 */
[----:B------:R-:W-:Y:S01]  /*0150*/  DFMA R10, R8, -UR6, -R4 ;  /* 0x80000006080a7c2b */ /* 0x000fe20008000804 */
[----:B------:R-:W-:Y:S01]  /*0160*/  UMOV UR6, 0x3b39803f ;  /* 0x3b39803f00067882 */ /* 0x000fe20000000000 */
[----:B------:R-:W-:-:S06]  /*0170*/  UMOV UR7, 0x3c7abc9e ;  /* 0x3c7abc9e00077882 */ /* 0x000fcc0000000000 */
[----:B------:R-:W-:Y:S01]  /*0180*/  DFMA R8, R8, -UR6, R10 ;  /* 0x8000000608087c2b */ /* 0x000fe2000800000a */
[----:B------:R-:W-:Y:S01]  /*0190*/  UMOV UR6, 0x69ce2bdf ;  /* 0x69ce2bdf00067882 */ /* 0x000fe20000000000 */
[----:B------:R-:W-:Y:S01]  /*01a0*/  IMAD.MOV.U32 R10, RZ, RZ, -0x35dec16 ;  /* 0xfca213eaff0a7424 */ /* 0x000fe200078e00ff */
[----:B------:R-:W-:Y:S01]  /*01b0*/  UMOV UR7, 0x3e5ade15 ;  /* 0x3e5ade1500077882 */ /* 0x000fe20000000000 */
[----:B------:R-:W-:-:S06]  /*01c0*/  IMAD.MOV.U32 R11, RZ, RZ, 0x3e928af3 ;  /* 0x3e928af3ff0b7424 */ /* 0x000fcc00078e00ff */
[----:B------:R-:W-:Y:S01]  /*01d0*/  DFMA R10, R8, UR6, R10 ;  /* 0x00000006080a7c2b */ /* 0x000fe2000800000a */
[----:B------:R-:W-:Y:S01]  /*01e0*/  UMOV UR6, 0x62401315 ;  /* 0x6240131500067882 */ /* 0x000fe20000000000 */
[----:B------:R-:W-:-:S06]  /*01f0*/  UMOV UR7, 0x3ec71dee ;  /* 0x3ec71dee00077882 */ /* 0x000fcc0000000000 */
[----:B------:R-:W-:Y:S01]  /*0200*/  DFMA R10, R8, R10, UR6 ;  /* 0x00000006080a7e2b */ /* 0x000fe2000800000a */
        /* <DEDUP_REMOVED lines=20> */
[----:B------:R-:W-:-:S08]  /*0350*/  DFMA R10, R8, R10, UR6 ;  /* 0x00000006080a7e2b */ /* 0x000fd0000800000a */
[----:B------:R-:W-:-:S08]  /*0360*/  DFMA R10, R8, R10, 1 ;  /* 0x3ff00000080a742b */ /* 0x000fd0000000000a */
[----:B------:R-:W-:-:S10]  /*0370*/  DFMA R10, R8, R10, 1 ;  /* 0x3ff00000080a742b */ /* 0x000fd4000000000a */
[----:B------:R-:W-:Y:S01]  /*0380*/  LEA R9, R6, R11, 0x14 ;  /* 0x0000000b06097211 */ /* 0x000fe200078ea0ff */
[----:B------:R-:W-:Y:S01]  /*0390*/  IMAD.MOV.U32 R8, RZ, RZ, R10 ;  /* 0x000000ffff087224 */ /* 0x000fe200078e000a */
[----:B------:R-:W-:Y:S06]  /*03a0*/  @!P0 BRA `(.L_x_1) ;  /* 0x0000000000308947 */ /* 0x000fec0003800000 */
[----:B------:R-:W-:Y:S01]  /*03b0*/  FSETP.GEU.AND P1, PT, |R13|, 4.2275390625, PT ;  /* 0x408748000d00780b */ /* 0x000fe20003f2e200 */
[C---:B------:R-:W-:Y:S02]  /*03c0*/  DADD R8, -R4.reuse, +INF ;  /* 0x7ff0000004087429 */ /* 0x040fe40000000100 */
[----:B------:R-:W-:-:S08]  /*03d0*/  DSETP.GT.AND P0, PT, R4, RZ, PT ;  /* 0x000000ff0400722a */ /* 0x000fd00003f04000 */
[----:B------:R-:W-:Y:S02]  /*03e0*/  FSEL R8, R8, RZ, !P0 ;  /* 0x000000ff08087208 */ /* 0x000fe40004000000 */
[----:B------:R-:W-:Y:S02]  /*03f0*/  @!P1 LEA.HI R0, R6, R6, RZ, 0x1 ;  /* 0x0000000606009211 */ /* 0x000fe400078f08ff */
[----:B------:R-:W-:Y:S02]  /*0400*/  FSEL R9, R9, RZ, !P0 ;  /* 0x000000ff09097208 */ /* 0x000fe40004000000 */
[----:B------:R-:W-:-:S05]  /*0410*/  @!P1 SHF.R.S32.HI R5, RZ, 0x1, R0 ;  /* 0x00000001ff059819 */ /* 0x000fca0000011400 */
[----:B------:R-:W-:Y:S02]  /*0420*/  @!P1 IMAD.IADD R4, R6, 0x1, -R5 ;  /* 0x0000000106049824 */ /* 0x000fe400078e0a05 */
[----:B------:R-:W-:-:S03]  /*0430*/  @!P1 IMAD R11, R5, 0x100000, R11 ;  /* 0x00100000050b9824 */ /* 0x000fc600078e020b */
[----:B------:R-:W-:Y:S02]  /*0440*/  @!P1 LEA R5, R4, 0x3ff00000, 0x14 ;  /* 0x3ff0000004059811 */ /* 0x000fe400078ea0ff */
[----:B------:R-:W-:-:S06]  /*0450*/  @!P1 MOV R4, RZ ;  /* 0x000000ff00049202 */ /* 0x000fcc0000000f00 */
[----:B------:R-:W-:-:S11]  /*0460*/  @!P1 DMUL R8, R10, R4 ;  /* 0x000000040a089228 */ /* 0x000fd60000000000 */
.L_x_1:
[----:B------:R-:W-:Y:S05]  /*0470*/  BSYNC.RECONVERGENT B0 ;  /* 0x0000000000007941 */ /* 0x000fea0003800200 */
.L_x_0:
[----:B------:R-:W-:Y:S01]  /*0480*/  DADD R10, R8, 1 ;  /* 0x3ff00000080a7429 */ /* 0x000fe20000000000 */
[----:B------:R-:W-:Y:S05]  /*0490*/  BSSY.RECONVERGENT B0, `(.L_x_2) ;  /* 0x000000e000007945 */ /* 0x000fea0003800200 */
[----:B------:R-:W0:Y:S04]  /*04a0*/  MUFU.RCP64H R5, R11 ;  /* 0x0000000b00057308 */ /* 0x000e280000001800 */
[----:B------:R-:W-:-:S05]  /*04b0*/  VIADD R4, R11, 0x300402 ;  /* 0x003004020b047836 */ /* 0x000fca0000000000 */
[----:B------:R-:W-:Y:S01]  /*04c0*/  FSETP.GEU.AND P0, PT, |R4|, 5.8789094863358348022e-39, PT ;  /* 0x004004020400780b */ /* 0x000fe20003f0e200 */
[----:B0-----:R-:W-:-:S08]  /*04d0*/  DFMA R6, -R10, R4, 1 ;  /* 0x3ff000000a06742b */ /* 0x001fd00000000104 */
[----:B------:R-:W-:-:S08]  /*04e0*/  DFMA R6, R6, R6, R6 ;  /* 0x000000060606722b */ /* 0x000fd00000000006 */
[----:B------:R-:W-:-:S08]  /*04f0*/  DFMA R6, R4, R6, R4 ;  /* 0x000000060406722b */ /* 0x000fd00000000004 */
[----:B------:R-:W-:-:S08]  /*0500*/  DFMA R8, -R10, R6, 1 ;  /* 0x3ff000000a08742b */ /* 0x000fd00000000106 */
[----:B------:R-:W-:Y:S01]  /*0510*/  DFMA R6, R6, R8, R6 ;  /* 0x000000080606722b */ /* 0x000fe20000000006 */
[----:B------:R-:W-:Y:S10]  /*0520*/  @P0 BRA `(.L_x_3) ;  /* 0x0000000000100947 */ /* 0x000ff40003800000 */
[----:B------:R-:W-:-:S05]  /*0530*/  LOP3.LUT R0, R11, 0x7fffffff, RZ, 0xc0, !PT ;  /* 0x7fffffff0b007812 */ /* 0x000fca00078ec0ff */
[----:B------:R-:W-:Y:S01]  /*0540*/  VIADD R8, R0, 0xfff00000 ;  /* 0xfff0000000087836 */ /* 0x000fe20000000000 */
[----:B------:R-:W-:-:S07]  /*0550*/  MOV R0, 0x570 ;  /* 0x0000057000007802 */ /* 0x000fce0000000f00 */
[----:B------:R-:W-:Y:S05]  /*0560*/  CALL.REL.NOINC `($__internal_0_$__cuda_sm20_dblrcp_rn_slowpath_v3) ;  /* 0x00000000000c7944 */ /* 0x000fea0003c00000 */
.L_x_3:
[----:B------:R-:W-:Y:S05]  /*0570*/  BSYNC.RECONVERGENT B0 ;  /* 0x0000000000007941 */ /* 0x000fea0003800200 */
.L_x_2:
[----:B------:R-:W-:Y:S01]  /*0580*/  STG.E.64 desc[UR4][R2.64], R6 ;  /* 0x0000000602007986 */ /* 0x000fe2000c101b04 */
[----:B------:R-:W-:Y:S05]  /*0590*/  EXIT ;  /* 0x000000000000794d */ /* 0x000fea0003800000 */
        .weak           $__internal_0_$__cuda_sm20_dblrcp_rn_slowpath_v3
        .type           $__internal_0_$__cuda_sm20_dblrcp_rn_slowpath_v3,@function
        .size           $__internal_0_$__cuda_sm20_dblrcp_rn_slowpath_v3,(.L_x_23 - $__internal_0_$__cuda_sm20_dblrcp_rn_slowpath_v3)
$__internal_0_$__cuda_sm20_dblrcp_rn_slowpath_v3:
[----:B------:R-:W-:Y:S01]  /*05a0*/  IMAD.MOV.U32 R4, RZ, RZ, R10 ;  /* 0x000000ffff047224 */ /* 0x000fe200078e000a */
[----:B------:R-:W-:Y:S01]  /*05b0*/  MOV R5, R11 ;  /* 0x0000000b00057202 */ /* 0x000fe20000000f00 */
[----:B------:R-:W-:Y:S05]  /*05c0*/  BSSY.RECONVERGENT B1, `(.L_x_4) ;  /* 0x0000024000017945 */ /* 0x000fea0003800200 */
[----:B------:R-:W-:-:S14]  /*05d0*/  DSETP.GTU.AND P0, PT, |R4|, +INF , PT ;  /* 0x7ff000000400742a */ /* 0x000fdc0003f0c200 */
[----:B------:R-:W-:Y:S05]  /*05e0*/  @P0 BRA `(.L_x_5) ;  /* 0x00000000007c0947 */ /* 0x000fea0003800000 */
[----:B------:R-:W-:-:S05]  /*05f0*/  LOP3.LUT R10, R11, 0x7fffffff, RZ, 0xc0, !PT ;  /* 0x7fffffff0b0a7812 */ /* 0x000fca00078ec0ff */
[----:B------:R-:W-:-:S05]  /*0600*/  VIADD R6, R10, 0xffffffff ;  /* 0xffffffff0a067836 */ /* 0x000fca0000000000 */
[----:B------:R-:W-:-:S13]  /*0610*/  ISETP.GE.U32.AND P0, PT, R6, 0x7fefffff, PT ;  /* 0x7fefffff0600780c */ /* 0x000fda0003f06070 */
[----:B------:R-:W-:Y:S01]  /*0620*/  @P0 LOP3.LUT R7, R5, 0x7ff00000, RZ, 0x3c, !PT ;  /* 0x7ff0000005070812 */ /* 0x000fe200078e3cff */
[----:B------:R-:W-:Y:S01]  /*0630*/  @P0 IMAD.MOV.U32 R6, RZ, RZ, RZ ;  /* 0x000000ffff060224 */ /* 0x000fe200078e00ff */
[----:B------:R-:W-:Y:S06]  /*0640*/  @P0 BRA `(.L_x_6) ;  /* 0x00000000006c0947 */ /* 0x000fec0003800000 */
[----:B------:R-:W-:-:S13]  /*0650*/  ISETP.GE.U32.AND P0, PT, R10, 0x1000001, PT ;  /* 0x010000010a00780c */ /* 0x000fda0003f06070 */
[----:B------:R-:W-:Y:S05]  /*0660*/  @!P0 BRA `(.L_x_7) ;  /* 0x0000000000348947 */ /* 0x000fea0003800000 */
[----:B------:R-:W-:Y:S01]  /*0670*/  VIADD R7, R5, 0xc0200000 ;  /* 0xc020000005077836 */ /* 0x000fe20000000000 */
[----:B------:R-:W-:-:S03]  /*0680*/  MOV R6, R4 ;  /* 0x0000000400067202 */ /* 0x000fc60000000f00 */
[----:B------:R-:W0:Y:S03]  /*0690*/  MUFU.RCP64H R9, R7 ;  /* 0x0000000700097308 */ /* 0x000e260000001800 */
[----:B0-----:R-:W-:-:S08]  /*06a0*/  DFMA R10, -R6, R8, 1 ;  /* 0x3ff00000060a742b */ /* 0x001fd00000000108 */
[----:B------:R-:W-:-:S08]  /*06b0*/  DFMA R10, R10, R10, R10 ;  /* 0x0000000a0a0a722b */ /* 0x000fd0000000000a */
[----:B------:R-:W-:-:S08]  /*06c0*/  DFMA R10, R8, R10, R8 ;  /* 0x0000000a080a722b */ /* 0x000fd00000000008 */
[----:B------:R-:W-:-:S08]  /*06d0*/  DFMA R8, -R6, R10, 1 ;  /* 0x3ff000000608742b */ /* 0x000fd0000000010a */
[----:B------:R-:W-:-:S08]  /*06e0*/  DFMA R8, R10, R8, R10 ;  /* 0x000000080a08722b */ /* 0x000fd0000000000a */
[----:B------:R-:W-:-:S08]  /*06f0*/  DMUL R8, R8, 2.2250738585072013831e-308 ;  /* 0x0010000008087828 */ /* 0x000fd00000000000 */
[----:B------:R-:W-:-:S08]  /*0700*/  DFMA R4, -R4, R8, 1 ;  /* 0x3ff000000404742b */ /* 0x000fd00000000108 */
[----:B------:R-:W-:-:S08]  /*0710*/  DFMA R4, R4, R4, R4 ;  /* 0x000000040404722b */ /* 0x000fd00000000004 */
[----:B------:R-:W-:Y:S01]  /*0720*/  DFMA R6, R8, R4, R8 ;  /* 0x000000040806722b */ /* 0x000fe20000000008 */
[----:B------:R-:W-:Y:S10]  /*0730*/  BRA `(.L_x_6) ;  /* 0x0000000000307947 */ /* 0x000ff40003800000 */
.L_x_7:
[----:B------:R-:W-:Y:S01]  /*0740*/  DMUL R4, R4, 8.11296384146066816958e+31 ;  /* 0x4690000004047828 */ /* 0x000fe20000000000 */
[----:B------:R-:W-:-:S05]  /*0750*/  IMAD.MOV.U32 R6, RZ, RZ, R8 ;  /* 0x000000ffff067224 */ /* 0x000fca00078e0008 */
[----:B------:R-:W0:Y:S02]  /*0760*/  MUFU.RCP64H R7, R5 ;  /* 0x0000000500077308 */ /* 0x000e240000001800 */
[----:B0-----:R-:W-:-:S08]  /*0770*/  DFMA R8, -R4, R6, 1 ;  /* 0x3ff000000408742b */ /* 0x001fd00000000106 */
[----:B------:R-:W-:-:S08]  /*0780*/  DFMA R8, R8, R8, R8 ;  /* 0x000000080808722b */ /* 0x000fd00000000008 */
[----:B------:R-:W-:-:S08]  /*0790*/  DFMA R8, R6, R8, R6 ;  /* 0x000000080608722b */ /* 0x000fd00000000006 */
[----:B------:R-:W-:-:S08]  /*07a0*/  DFMA R6, -R4, R8, 1 ;  /* 0x3ff000000406742b */ /* 0x000fd00000000108 */
[----:B------:R-:W-:-:S08]  /*07b0*/  DFMA R6, R8, R6, R8 ;  /* 0x000000060806722b */ /* 0x000fd00000000008 */
[----:B------:R-:W-:Y:S01]  /*07c0*/  DMUL R6, R6, 8.11296384146066816958e+31 ;  /* 0x4690000006067828 */ /* 0x000fe20000000000 */
[----:B------:R-:W-:Y:S10]  /*07d0*/  BRA `(.L_x_6) ;  /* 0x0000000000087947 */ /* 0x000ff40003800000 */
.L_x_5:
[----:B------:R-:W-:Y:S01]  /*07e0*/  LOP3.LUT R7, R5, 0x80000, RZ, 0xfc, !PT ;  /* 0x0008000005077812 */ /* 0x000fe200078efcff */
[----:B------:R-:W-:-:S07]  /*07f0*/  IMAD.MOV.U32 R6, RZ, RZ, R4 ;  /* 0x000000ffff067224 */ /* 0x000fce00078e0004 */
.L_x_6:
[----:B------:R-:W-:Y:S05]  /*0800*/  BSYNC.RECONVERGENT B1 ;  /* 0x0000000000017941 */ /* 0x000fea0003800200 */
.L_x_4:
[----:B------:R-:W-:Y:S01]  /*0810*/  MOV R4, R0 ;  /* 0x0000000000047202 */ /* 0x000fe20000000f00 */
[----:B------:R-:W-:-:S04]  /*0820*/  IMAD.MOV.U32 R5, RZ, RZ, 0x0 ;  /* 0x00000000ff057424 */ /* 0x000fc800078e00ff */
[----:B------:R-:W-:Y:S05]  /*0830*/  RET.REL.NODEC R4 `(_Z15cuda_activationPdi) ;  /* 0xfffffff404f07950 */ /* 0x000fea0003c3ffff */
.L_x_8:
[----:B------:R-:W-:-:S00]  /*0840*/  BRA `(.L_x_8) ;  /* 0xfffffffc00fc7947 */ /* 0x000fc0000383ffff */
[----:B------:R-:W-:-:S00]  /*0850*/  NOP ;  /* 0x0000000000007918 */ /* 0x000fc00000000000 */
        /* <DEDUP_REMOVED lines=10> */
.L_x_23:


//--------------------- .text._Z31cuda_vectorMatrixMultiplicationPdS_S_iii --------------------------
	.section	.text._Z31cuda_vectorMatrixMultiplicationPdS_S_iii,"ax",@progbits
	.align	128
        .global         _Z31cuda_vectorMatrixMultiplicationPdS_S_iii
        .type           _Z31cuda_vectorMatrixMultiplicationPdS_S_iii,@function
        .size           _Z31cuda_vectorMatrixMultiplicationPdS_S_iii,(.L_x_25 - _Z31cuda_vectorMatrixMultiplicationPdS_S_iii)
        .other          _Z31cuda_vectorMatrixMultiplicationPdS_S_iii,@"STO_CUDA_ENTRY STV_DEFAULT"
_Z31cuda_vectorMatrixMultiplicationPdS_S_iii:
.text._Z31cuda_vectorMatrixMultiplicationPdS_S_iii:
[----:B------:R-:W-:Y:S01]  /*0000*/  LDC R1, c[0x0][0x37c] ;  /* 0x0000df00ff017b82 */ /* 0x000fe20000000800 */
[----:B------:R-:W0:Y:S07]  /*0010*/  S2R R4, SR_TID.X ;  /* 0x0000000000047919 */ /* 0x000e2e0000002100 */
[----:B------:R-:W1:Y:S01]  /*0020*/  LDC R2, c[0x0][0x364] ;  /* 0x0000d900ff027b82 */ /* 0x000e620000000800 */
[----:B------:R-:W2:Y:S01]  /*0030*/  LDCU UR6, c[0x0][0x39c] ;  /* 0x00007380ff0677ac */ /* 0x000ea20008000800 */
[----:B------:R-:W1:Y:S06]  /*0040*/  S2R R5, SR_TID.Y ;  /* 0x0000000000057919 */ /* 0x000e6c0000002200 */
[----:B------:R-:W0:Y:S08]  /*0050*/  S2UR UR5, SR_CTAID.X ;  /* 0x00000000000579c3 */ /* 0x000e300000002500 */
[----:B------:R-:W0:Y:S08]  /*0060*/  LDC R3, c[0x0][0x360] ;  /* 0x0000d800ff037b82 */ /* 0x000e300000000800 */
[----:B------:R-:W1:Y:S08]  /*0070*/  S2UR UR4, SR_CTAID.Y ;  /* 0x00000000000479c3 */ /* 0x000e700000002600 */
[----:B------:R-:W3:Y:S01]  /*0080*/  LDC R0, c[0x0][0x3a0] ;  /* 0x0000e800ff007b82 */ /* 0x000ee20000000800 */
[----:B0-----:R-:W-:-:S02]  /*0090*/  IMAD R3, R3, UR5, R4 ;  /* 0x0000000503037c24 */ /* 0x001fc4000f8e0204 */
[----:B-1----:R-:W-:-:S03]  /*00a0*/  IMAD R2, R2, UR4, R5 ;  /* 0x0000000402027c24 */ /* 0x002fc6000f8e0205 */
[----:B---3--:R-:W-:-:S04]  /*00b0*/  ISETP.GE.AND P0, PT, R3, R0, PT ;  /* 0x000000000300720c */ /* 0x008fc80003f06270 */
[----:B--2---:R-:W-:-:S13]  /*00c0*/  ISETP.GE.OR P0, PT, R2, UR6, P0 ;  /* 0x0000000602007c0c */ /* 0x004fda0008706670 */
[----:B------:R-:W-:Y:S05]  /*00d0*/  @P0 EXIT ;  /* 0x000000000000094d */ /* 0x000fea0003800000 */
[----:B------:R-:W0:Y:S01]  /*00e0*/  LDCU UR6, c[0x0][0x398] ;  /* 0x00007300ff0677ac */ /* 0x000e220008000800 */
[----:B------:R-:W-:Y:S01]  /*00f0*/  CS2R R20, SRZ ;  /* 0x0000000000147805 */ /* 0x000fe2000001ff00 */
[----:B------:R-:W1:Y:S01]  /*0100*/  LDCU.64 UR10, c[0x0][0x358] ;  /* 0x00006b00ff0a77ac */ /* 0x000e620008000a00 */
[----:B0-----:R-:W-:-:S09]  /*0110*/  UISETP.GE.AND UP0, UPT, UR6, 0x1, UPT ;  /* 0x000000010600788c */ /* 0x001fd2000bf06270 */
[----:B-1----:R-:W-:Y:S05]  /*0120*/  BRA.U !UP0, `(.L_x_9) ;  /* 0x0000000908c47547 */ /* 0x002fea000b800000 */
[----:B------:R-:W-:Y:S01]  /*0130*/  UISETP.GE.U32.AND UP1, UPT, UR6, 0x10, UPT ;  /* 0x000000100600788c */ /* 0x000fe2000bf26070 */
[----:B------:R-:W-:Y:S01]  /*0140*/  HFMA2 R2, -RZ, RZ, 0, 0 ;  /* 0x00000000ff027431 */ /* 0x000fe200000001ff */
[----:B------:R-:W-:Y:S01]  /*0150*/  ULOP3.LUT UR7, UR6, 0xf, URZ, 0xc0, !UPT ;  /* 0x0000000f06077892 */ /* 0x000fe2000f8ec0ff */
[----:B------:R-:W-:-:S03]  /*0160*/  CS2R R20, SRZ ;  /* 0x0000000000147805 */ /* 0x000fc6000001ff00 */
[----:B------:R-:W-:-:S03]  /*0170*/  UISETP.NE.AND UP0, UPT, UR7, URZ, UPT ;  /* 0x000000ff0700728c */ /* 0x000fc6000bf05270 */
[----:B------:R-:W-:Y:S08]  /*0180*/  BRA.U !UP1, `(.L_x_10) ;  /* 0x00000005094c7547 */ /* 0x000ff0000b800000 */
[----:B------:R-:W0:Y:S01]  /*0190*/  LDCU.64 UR4, c[0x0][0x388] ;  /* 0x00007100ff0477ac */ /* 0x000e220008000a00 */
[----:B------:R-:W-:Y:S02]  /*01a0*/  MOV R27, R3 ;  /* 0x00000003001b7202 */ /* 0x000fe40000000f00 */
[----:B------:R-:W-:Y:S01]  /*01b0*/  CS2R R20, SRZ ;  /* 0x0000000000147805 */ /* 0x000fe2000001ff00 */
[----:B------:R-:W-:-:S04]  /*01c0*/  ULOP3.LUT UR8, UR6, 0x7ffffff0, URZ, 0xc0, !UPT ;  /* 0x7ffffff006087892 */ /* 0x000fc8000f8ec0ff */
[----:B------:R-:W-:Y:S02]  /*01d0*/  UIADD3 UR9, UPT, UPT, -UR8, URZ, URZ ;  /* 0x000000ff08097290 */ /* 0x000fe4000fffe1ff */
[----:B------:R-:W-:Y:S01]  /*01e0*/  MOV R2, UR8 ;  /* 0x0000000800027c02 */ /* 0x000fe20008000f00 */
[----:B0-----:R-:W-:-:S04]  /*01f0*/  UIADD3 UR4, UP1, UPT, UR4, 0x40, URZ ;  /* 0x0000004004047890 */ /* 0x001fc8000ff3e0ff */
[----:B------:R-:W-:Y:S02]  /*0200*/  UIADD3.X UR5, UPT, UPT, URZ, UR5, URZ, UP1, !UPT ;  /* 0x00000005ff057290 */ /* 0x000fe40008ffe4ff */
[----:B------:R-:W-:-:S04]  /*0210*/  MOV R8, UR4 ;  /* 0x0000000400087c02 */ /* 0x000fc80008000f00 */
[----:B------:R-:W-:-:S07]  /*0220*/  MOV R9, UR5 ;  /* 0x0000000500097c02 */ /* 0x000fce0008000f00 */
.L_x_11:
[----:B------:R-:W0:Y:S01]  /*0230*/  LDC.64 R28, c[0x0][0x390] ;  /* 0x0000e400ff1c7b82 */ /* 0x000e220000000a00 */
[----:B------:R-:W-:Y:S02]  /*0240*/  MOV R4, R8 ;  /* 0x0000000800047202 */ /* 0x000fe40000000f00 */
[----:B------:R-:W-:-:S05]  /*0250*/  MOV R5, R9 ;  /* 0x0000000900057202 */ /* 0x000fca0000000f00 */
[----:B------:R-:W2:Y:S04]  /*0260*/  LDG.E.64 R6, desc[UR10][R4.64+-0x40] ;  /* 0xffffc00a04067981 */ /* 0x000ea8000c1e1b00 */
[----:B------:R-:W3:Y:S04]  /*0270*/  LDG.E.64 R12, desc[UR10][R4.64+-0x38] ;  /* 0xffffc80a040c7981 */ /* 0x000ee8000c1e1b00 */
[----:B------:R-:W4:Y:S04]  /*0280*/  LDG.E.64 R14, desc[UR10][R4.64+-0x30] ;  /* 0xffffd00a040e7981 */ /* 0x000f28000c1e1b00 */
[----:B------:R-:W5:Y:S01]  /*0290*/  LDG.E.64 R24, desc[UR10][R4.64+-0x28] ;  /* 0xffffd80a04187981 */ /* 0x000f62000c1e1b00 */
[----:B0-----:R-:W-:-:S05]  /*02a0*/  IMAD.WIDE R28, R27, 0x8, R28 ;  /* 0x000000081b1c7825 */ /* 0x001fca00078e021c */
[----:B------:R0:W2:Y:S02]  /*02b0*/  LDG.E.64 R8, desc[UR10][R28.64] ;  /* 0x0000000a1c087981 */ /* 0x0000a4000c1e1b00 */
[----:B0-----:R-:W-:-:S05]  /*02c0*/  IMAD.WIDE R28, R0, 0x8, R28 ;  /* 0x00000008001c7825 */ /* 0x001fca00078e021c */
[----:B------:R-:W3:Y:S01]  /*02d0*/  LDG.E.64 R18, desc[UR10][R28.64] ;  /* 0x0000000a1c127981 */ /* 0x000ee2000c1e1b00 */
[----:B------:R-:W-:-:S05]  /*02e0*/  IMAD.WIDE R22, R0, 0x8, R28 ;  /* 0x0000000800167825 */ /* 0x000fca00078e021c */
[----:B------:R0:W4:Y:S02]  /*02f0*/  LDG.E.64 R16, desc[UR10][R22.64] ;  /* 0x0000000a16107981 */ /* 0x000124000c1e1b00 */
[----:B0-----:R-:W-:-:S05]  /*0300*/  IMAD.WIDE R22, R0, 0x8, R22 ;  /* 0x0000000800167825 */ /* 0x001fca00078e0216 */
[----:B------:R-:W5:Y:S01]  /*0310*/  LDG.E.64 R10, desc[UR10][R22.64] ;  /* 0x0000000a160a7981 */ /* 0x000f62000c1e1b00 */
[----:B--2---:R-:W-:Y:S01]  /*0320*/  DFMA R8, R6, R8, R20 ;  /* 0x000000080608722b */ /* 0x004fe20000000014 */
[C---:B------:R-:W-:Y:S02]  /*0330*/  IMAD.WIDE R6, R0.reuse, 0x8, R22 ;  /* 0x0000000800067825 */ /* 0x040fe400078e0216 */
[----:B------:R-:W2:Y:S02]  /*0340*/  LDG.E.64 R20, desc[UR10][R4.64+-0x18] ;  /* 0xffffe80a04147981 */ /* 0x000ea4000c1e1b00 */
[----:B------:R-:W-:-:S03]  /*0350*/  IMAD.WIDE R28, R0, 0x8, R6 ;  /* 0x00000008001c7825 */ /* 0x000fc600078e0206 */
[----:B---3--:R-:W-:Y:S01]  /*0360*/  DFMA R12, R12, R18, R8 ;  /* 0x000000120c0c722b */ /* 0x008fe20000000008 */
[----:B------:R-:W3:Y:S04]  /*0370*/  LDG.E.64 R18, desc[UR10][R4.64+-0x20] ;  /* 0xffffe00a04127981 */ /* 0x000ee8000c1e1b00 */
[----:B------:R-:W3:Y:S03]  /*0380*/  LDG.E.64 R8, desc[UR10][R6.64] ;  /* 0x0000000a06087981 */ /* 0x000ee6000c1e1b00 */
[----:B----4-:R-:W-:Y:S01]  /*0390*/  DFMA R12, R14, R16, R12 ;  /* 0x000000100e0c722b */ /* 0x010fe2000000000c */
[----:B------:R-:W4:Y:S04]  /*03a0*/  LDG.E.64 R14, desc[UR10][R4.64+-0x8] ;  /* 0xfffff80a040e7981 */ /* 0x000f28000c1e1b00 */
[----:B------:R0:W2:Y:S03]  /*03b0*/  LDG.E.64 R6, desc[UR10][R28.64] ;  /* 0x0000000a1c067981 */ /* 0x0000a6000c1e1b00 */
[----:B-----5:R-:W-:Y:S01]  /*03c0*/  DFMA R24, R24, R10, R12 ;  /* 0x0000000a1818722b */ /* 0x020fe2000000000c */
[----:B------:R-:W5:Y:S01]  /*03d0*/  LDG.E.64 R10, desc[UR10][R4.64+-0x10] ;  /* 0xfffff00a040a7981 */ /* 0x000f62000c1e1b00 */
[----:B0-----:R-:W-:-:S05]  /*03e0*/  IMAD.WIDE R28, R0, 0x8, R28 ;  /* 0x00000008001c7825 */ /* 0x001fca00078e021c */
[----:B------:R0:W5:Y:S01]  /*03f0*/  LDG.E.64 R12, desc[UR10][R28.64] ;  /* 0x0000000a1c0c7981 */ /* 0x000162000c1e1b00 */
[----:B------:R-:W-:-:S05]  /*0400*/  IMAD.WIDE R22, R0, 0x8, R28 ;  /* 0x0000000800167825 */ /* 0x000fca00078e021c */
[----:B------:R-:W4:Y:S01]  /*0410*/  LDG.E.64 R16, desc[UR10][R22.64] ;  /* 0x0000000a16107981 */ /* 0x000f22000c1e1b00 */
[----:B---3--:R-:W-:Y:S01]  /*0420*/  DFMA R8, R18, R8, R24 ;  /* 0x000000081208722b */ /* 0x008fe20000000018 */
[C---:B------:R-:W-:Y:S02]  /*0430*/  IMAD.WIDE R24, R0.reuse, 0x8, R22 ;  /* 0x0000000800187825 */ /* 0x040fe400078e0216 */
[----:B------:R-:W3:Y:S05]  /*0440*/  LDG.E.64 R22, desc[UR10][R4.64+0x18] ;  /* 0x0000180a04167981 */ /* 0x000eea000c1e1b00 */
[----:B--2---:R-:W-:Y:S01]  /*0450*/  DFMA R20, R20, R6, R8 ;  /* 0x000000061414722b */ /* 0x004fe20000000008 */
[----:B------:R-:W2:Y:S01]  /*0460*/  LDG.E.64 R6, desc[UR10][R4.64] ;  /* 0x0000000a04067981 */ /* 0x000ea2000c1e1b00 */
[----:B------:R-:W-:-:S03]  /*0470*/  IMAD.WIDE R18, R0, 0x8, R24 ;  /* 0x0000000800127825 */ /* 0x000fc600078e0218 */
[----:B------:R-:W2:Y:S01]  /*0480*/  LDG.E.64 R8, desc[UR10][R24.64] ;  /* 0x0000000a18087981 */ /* 0x000ea2000c1e1b00 */
[C---:B0-----:R-:W-:Y:S02]  /*0490*/  IMAD.WIDE R28, R0.reuse, 0x8, R18 ;  /* 0x00000008001c7825 */ /* 0x041fe400078e0212 */
[----:B-----5:R-:W-:Y:S01]  /*04a0*/  DFMA R20, R10, R12, R20 ;  /* 0x0000000c0a14722b */ /* 0x020fe20000000014 */
[----:B------:R-:W5:Y:S04]  /*04b0*/  LDG.E.64 R10, desc[UR10][R4.64+0x8] ;  /* 0x0000080a040a7981 */ /* 0x000f68000c1e1b00 */
[----:B------:R-:W5:Y:S03]  /*04c0*/  LDG.E.64 R12, desc[UR10][R18.64] ;  /* 0x0000000a120c7981 */ /* 0x000f66000c1e1b00 */
[----:B----4-:R-:W-:Y:S01]  /*04d0*/  DFMA R14, R14, R16, R20 ;  /* 0x000000100e0e722b */ /* 0x010fe20000000014 */
[----:B------:R-:W4:Y:S01]  /*04e0*/  LDG.E.64 R16, desc[UR10][R4.64+0x10] ;  /* 0x0000100a04107981 */ /* 0x000f22000c1e1b00 */
[----:B------:R-:W-:-:S03]  /*04f0*/  IMAD.WIDE R20, R0, 0x8, R28 ;  /* 0x0000000800147825 */ /* 0x000fc600078e021c */
[----:B------:R-:W4:Y:S04]  /*0500*/  LDG.E.64 R18, desc[UR10][R28.64] ;  /* 0x0000000a1c127981 */ /* 0x000f28000c1e1b00 */
[----:B------:R0:W3:Y:S02]  /*0510*/  LDG.E.64 R24, desc[UR10][R20.64] ;  /* 0x0000000a14187981 */ /* 0x0000e4000c1e1b00 */
[C---:B0-----:R-:W-:Y:S01]  /*0520*/  IMAD.WIDE R20, R0.reuse, 0x8, R20 ;  /* 0x0000000800147825 */ /* 0x041fe200078e0214 */
[----:B--2---:R-:W-:Y:S01]  /*0530*/  DFMA R6, R6, R8, R14 ;  /* 0x000000080606722b */ /* 0x004fe2000000000e */
[----:B------:R-:W2:Y:S02]  /*0540*/  LDG.E.64 R8, desc[UR10][R4.64+0x20] ;  /* 0x0000200a04087981 */ /* 0x000ea4000c1e1b00 */
[----:B------:R-:W-:-:S05]  /*0550*/  IMAD.WIDE R14, R0, 0x8, R20 ;  /* 0x00000008000e7825 */ /* 0x000fca00078e0214 */
[----:B-----5:R-:W-:Y:S02]  /*0560*/  DFMA R10, R10, R12, R6 ;  /* 0x0000000c0a0a722b */ /* 0x020fe40000000006 */
[----:B------:R-:W2:Y:S04]  /*0570*/  LDG.E.64 R6, desc[UR10][R20.64] ;  /* 0x0000000a14067981 */ /* 0x000ea8000c1e1b00 */
[----:B------:R0:W5:Y:S02]  /*0580*/  LDG.E.64 R12, desc[UR10][R14.64] ;  /* 0x0000000a0e0c7981 */ /* 0x000164000c1e1b00 */
[----:B----4-:R-:W-:Y:S02]  /*0590*/  DFMA R16, R16, R18, R10 ;  /* 0x000000121010722b */ /* 0x010fe4000000000a */
[----:B------:R-:W5:Y:S01]  /*05a0*/  LDG.E.64 R10, desc[UR10][R4.64+0x28] ;  /* 0x0000280a040a7981 */ /* 0x000f62000c1e1b00 */
[----:B0-----:R-:W-:-:S05]  /*05b0*/  IMAD.WIDE R14, R0, 0x8, R14 ;  /* 0x00000008000e7825 */ /* 0x001fca00078e020e */
[----:B---3--:R-:W-:Y:S02]  /*05c0*/  DFMA R22, R22, R24, R16 ;  /* 0x000000181616722b */ /* 0x008fe40000000010 */
[----:B------:R-:W3:Y:S04]  /*05d0*/  LDG.E.64 R16, desc[UR10][R4.64+0x30] ;  /* 0x0000300a04107981 */ /* 0x000ee8000c1e1b00 */
[----:B------:R-:W3:Y:S01]  /*05e0*/  LDG.E.64 R18, desc[UR10][R14.64] ;  /* 0x0000000a0e127981 */ /* 0x000ee2000c1e1b00 */
[----:B------:R-:W-:-:S03]  /*05f0*/  IMAD.WIDE R28, R0, 0x8, R14 ;  /* 0x00000008001c7825 */ /* 0x000fc600078e020e */
[----:B------:R-:W4:Y:S04]  /*0600*/  LDG.E.64 R24, desc[UR10][R4.64+0x38] ;  /* 0x0000380a04187981 */ /* 0x000f28000c1e1b00 */
[----:B------:R-:W4:Y:S01]  /*0610*/  LDG.E.64 R20, desc[UR10][R28.64] ;  /* 0x0000000a1c147981 */ /* 0x000f22000c1e1b00 */
[----:B------:R-:W-:-:S04]  /*0620*/  UIADD3 UR9, UPT, UPT, UR9, 0x10, URZ ;  /* 0x0000001009097890 */ /* 0x000fc8000fffe0ff */
[----:B------:R-:W-:Y:S01]  /*0630*/  UISETP.NE.AND UP1, UPT, UR9, URZ, UPT ;  /* 0x000000ff0900728c */ /* 0x000fe2000bf25270 */
[----:B------:R-:W-:Y:S01]  /*0640*/  LEA R27, R0, R27, 0x4 ;  /* 0x0000001b001b7211 */ /* 0x000fe200078e20ff */
[----:B--2---:R-:W-:-:S08]  /*0650*/  DFMA R6, R8, R6, R22 ;  /* 0x000000060806722b */ /* 0x004fd00000000016 */
[----:B-----5:R-:W-:Y:S01]  /*0660*/  DFMA R6, R10, R12, R6 ;  /* 0x0000000c0a06722b */ /* 0x020fe20000000006 */
[----:B------:R-:W-:-:S07]  /*0670*/  IADD3 R8, P0, PT, R4, 0x80, RZ ;  /* 0x0000008004087810 */ /* 0x000fce0007f1e0ff */
[----:B---3--:R-:W-:Y:S01]  /*0680*/  DFMA R6, R16, R18, R6 ;  /* 0x000000121006722b */ /* 0x008fe20000000006 */
[----:B------:R-:W-:-:S07]  /*0690*/  IADD3.X R9, PT, PT, RZ, R5, RZ, P0, !PT ;  /* 0x00000005ff097210 */ /* 0x000fce00007fe4ff */
[----:B----4-:R-:W-:Y:S01]  /*06a0*/  DFMA R20, R24, R20, R6 ;  /* 0x000000141814722b */ /* 0x010fe20000000006 */
[----:B------:R-:W-:Y:S10]  /*06b0*/  BRA.U UP1, `(.L_x_11) ;  /* 0xfffffff901dc7547 */ /* 0x000ff4000b83ffff */
.L_x_10:
[----:B------:R-:W-:Y:S05]  /*06c0*/  BRA.U !UP0, `(.L_x_9) ;  /* 0x00000005085c7547 */ /* 0x000fea000b800000 */
[----:B------:R-:W-:Y:S02]  /*06d0*/  UISETP.GE.U32.AND UP0, UPT, UR7, 0x8, UPT ;  /* 0x000000080700788c */ /* 0x000fe4000bf06070 */
[----:B------:R-:W-:-:S04]  /*06e0*/  ULOP3.LUT UR5, UR6, 0x7, URZ, 0xc0, !UPT ;  /* 0x0000000706057892 */ /* 0x000fc8000f8ec0ff */
[----:B------:R-:W-:-:S03]  /*06f0*/  UISETP.NE.AND UP1, UPT, UR5, URZ, UPT ;  /* 0x000000ff0500728c */ /* 0x000fc6000bf25270 */
[----:B------:R-:W-:Y:S08]  /*0700*/  BRA.U !UP0, `(.L_x_12) ;  /* 0x0000000108947547 */ /* 0x000ff0000b800000 */
[----:B------:R-:W0:Y:S01]  /*0710*/  LDC.64 R16, c[0x0][0x390] ;  /* 0x0000e400ff107b82 */ /* 0x000e220000000a00 */
[----:B------:R-:W-:-:S07]  /*0720*/  IMAD R7, R2, R0, R3 ;  /* 0x0000000002077224 */ /* 0x000fce00078e0203 */
[----:B------:R-:W1:Y:S01]  /*0730*/  LDC.64 R4, c[0x0][0x388] ;  /* 0x0000e200ff047b82 */ /* 0x000e620000000a00 */
[----:B0-----:R-:W-:-:S05]  /*0740*/  IMAD.WIDE R16, R7, 0x8, R16 ;  /* 0x0000000807107825 */ /* 0x001fca00078e0210 */
[----:B------:R0:W2:Y:S01]  /*0750*/  LDG.E.64 R24, desc[UR10][R16.64] ;  /* 0x0000000a10187981 */ /* 0x0000a2000c1e1b00 */
[----:B-1----:R-:W-:-:S05]  /*0760*/  IMAD.WIDE.U32 R4, R2, 0x8, R4 ;  /* 0x0000000802047825 */ /* 0x002fca00078e0004 */
[----:B------:R-:W2:Y:S01]  /*0770*/  LDG.E.64 R22, desc[UR10][R4.64] ;  /* 0x0000000a04167981 */ /* 0x000ea2000c1e1b00 */
[----:B------:R-:W-:-:S03]  /*0780*/  IMAD.WIDE R26, R0, 0x8, R16 ;  /* 0x00000008001a7825 */ /* 0x000fc600078e0210 */
[----:B------:R-:W3:Y:S04]  /*0790*/  LDG.E.64 R18, desc[UR10][R4.64+0x8] ;  /* 0x0000080a04127981 */ /* 0x000ee8000c1e1b00 */
[----:B------:R-:W3:Y:S01]  /*07a0*/  LDG.E.64 R14, desc[UR10][R26.64] ;  /* 0x0000000a1a0e7981 */ /* 0x000ee2000c1e1b00 */
[----:B------:R-:W-:-:S03]  /*07b0*/  IMAD.WIDE R28, R0, 0x8, R26 ;  /* 0x00000008001c7825 */ /* 0x000fc600078e021a */
[----:B------:R-:W4:Y:S04]  /*07c0*/  LDG.E.64 R10, desc[UR10][R4.64+0x10] ;  /* 0x0000100a040a7981 */ /* 0x000f28000c1e1b00 */
[----:B------:R-:W4:Y:S01]  /*07d0*/  LDG.E.64 R12, desc[UR10][R28.64] ;  /* 0x0000000a1c0c7981 */ /* 0x000f22000c1e1b00 */
[----:B0-----:R-:W-:-:S03]  /*07e0*/  IMAD.WIDE R16, R0, 0x8, R28 ;  /* 0x0000000800107825 */ /* 0x001fc600078e021c */
[----:B------:R-:W5:Y:S04]  /*07f0*/  LDG.E.64 R6, desc[UR10][R4.64+0x18] ;  /* 0x0000180a04067981 */ /* 0x000f68000c1e1b00 */
[----:B------:R0:W5:Y:S02]  /*0800*/  LDG.E.64 R8, desc[UR10][R16.64] ;  /* 0x0000000a10087981 */ /* 0x000164000c1e1b00 */
[----:B0-----:R-:W-:-:S04]  /*0810*/  IMAD.WIDE R16, R0, 0x8, R16 ;  /* 0x0000000800107825 */ /* 0x001fc800078e0210 */
[----:B------:R-:W-:-:S04]  /*0820*/  IMAD.WIDE R26, R0, 0x8, R16 ;  /* 0x00000008001a7825 */ /* 0x000fc800078e0210 */
[C---:B------:R-:W-:Y:S01]  /*0830*/  IMAD.WIDE R28, R0.reuse, 0x8, R26 ;  /* 0x00000008001c7825 */ /* 0x040fe200078e021a */
[----:B--2---:R-:W-:Y:S01]  /*0840*/  DFMA R24, R22, R24, R20 ;  /* 0x000000181618722b */ /* 0x004fe20000000014 */
[----:B------:R-:W2:Y:S04]  /*0850*/  LDG.E.64 R20, desc[UR10][R4.64+0x20] ;  /* 0x0000200a04147981 */ /* 0x000ea8000c1e1b00 */
[----:B------:R-:W2:Y:S03]  /*0860*/  LDG.E.64 R22, desc[UR10][R16.64] ;  /* 0x0000000a10167981 */ /* 0x000ea6000c1e1b00 */
[----:B---3--:R-:W-:Y:S01]  /*0870*/  DFMA R24, R18, R14, R24 ;  /* 0x0000000e1218722b */ /* 0x008fe20000000018 */
[----:B------:R-:W3:Y:S04]  /*0880*/  LDG.E.64 R14, desc[UR10][R4.64+0x28] ;  /* 0x0000280a040e7981 */ /* 0x000ee8000c1e1b00 */
[----:B------:R-:W3:Y:S03]  /*0890*/  LDG.E.64 R18, desc[UR10][R26.64] ;  /* 0x0000000a1a127981 */ /* 0x000ee6000c1e1b00 */
[----:B----4-:R-:W-:Y:S01]  /*08a0*/  DFMA R10, R10, R12, R24 ;  /* 0x0000000c0a0a722b */ /* 0x010fe20000000018 */
[----:B------:R-:W4:Y:S04]  /*08b0*/  LDG.E.64 R12, desc[UR10][R4.64+0x30] ;  /* 0x0000300a040c7981 */ /* 0x000f28000c1e1b00 */
[----:B------:R0:W4:Y:S04]  /*08c0*/  LDG.E.64 R24, desc[UR10][R28.64] ;  /* 0x0000000a1c187981 */ /* 0x000128000c1e1b00 */
[----:B------:R-:W4:Y:S01]  /*08d0*/  LDG.E.64 R16, desc[UR10][R4.64+0x38] ;  /* 0x0000380a04107981 */ /* 0x000f22000c1e1b00 */
[----:B0-----:R-:W-:-:S06]  /*08e0*/  IMAD.WIDE R28, R0, 0x8, R28 ;  /* 0x00000008001c7825 */ /* 0x001fcc00078e021c */
[----:B------:R-:W4:Y:S01]  /*08f0*/  LDG.E.64 R28, desc[UR10][R28.64] ;  /* 0x0000000a1c1c7981 */ /* 0x000f22000c1e1b00 */
[----:B-----5:R-:W-:Y:S01]  /*0900*/  DFMA R6, R6, R8, R10 ;  /* 0x000000080606722b */ /* 0x020fe2000000000a */
[----:B------:R-:W-:-:S07]  /*0910*/  IADD3 R2, PT, PT, R2, 0x8, RZ ;  /* 0x0000000802027810 */ /* 0x000fce0007ffe0ff */
[----:B--2---:R-:W-:-:S08]  /*0920*/  DFMA R6, R20, R22, R6 ;  /* 0x000000161406722b */ /* 0x004fd00000000006 */
[----:B---3--:R-:W-:-:S08]  /*0930*/  DFMA R6, R14, R18, R6 ;  /* 0x000000120e06722b */ /* 0x008fd00000000006 */
[----:B----4-:R-:W-:-:S08]  /*0940*/  DFMA R6, R12, R24, R6 ;  /* 0x000000180c06722b */ /* 0x010fd00000000006 */
[----:B------:R-:W-:-:S11]  /*0950*/  DFMA R20, R16, R28, R6 ;  /* 0x0000001c1014722b */ /* 0x000fd60000000006 */
.L_x_12:
        /* <DEDUP_REMOVED lines=9> */
[----:B------:R-:W2:Y:S01]  /*09f0*/  LDG.E.64 R4, desc[UR10][R24.64] ;  /* 0x0000000a18047981 */ /* 0x000ea2000c1e1b00 */
        /* <DEDUP_REMOVED lines=8> */
[----:B------:R-:W-:-:S03]  /*0a80*/  IMAD.WIDE R18, R0, 0x8, R28 ;  /* 0x0000000800127825 */ /* 0x000fc600078e021c */
[----:B------:R-:W5:Y:S04]  /*0a90*/  LDG.E.64 R16, desc[UR10][R22.64+0x18] ;  /* 0x0000180a16107981 */ /* 0x000f68000c1e1b00 */
[----:B------:R-:W5:Y:S01]  /*0aa0*/  LDG.E.64 R18, desc[UR10][R18.64] ;  /* 0x0000000a12127981 */ /* 0x000f62000c1e1b00 */
[----:B------:R-:W-:Y:S01]  /*0ab0*/  IADD3 R2, PT, PT, R2, 0x4, RZ ;  /* 0x0000000402027810 */ /* 0x000fe20007ffe0ff */
[----:B--2---:R-:W-:-:S08]  /*0ac0*/  DFMA R4, R6, R4, R20 ;  /* 0x000000040604722b */ /* 0x004fd00000000014 */
[----:B---3--:R-:W-:-:S08]  /*0ad0*/  DFMA R4, R8, R10, R4 ;  /* 0x0000000a0804722b */ /* 0x008fd00000000004 */
[----:B----4-:R-:W-:-:S08]  /*0ae0*/  DFMA R4, R12, R14, R4 ;  /* 0x0000000e0c04722b */ /* 0x010fd00000000004 */
[----:B-----5:R-:W-:-:S11]  /*0af0*/  DFMA R20, R16, R18, R4 ;  /* 0x000000121014722b */ /* 0x020fd60000000004 */
.L_x_13:
[----:B------:R-:W-:Y:S05]  /*0b00*/  BRA.U !UP1, `(.L_x_9) ;  /* 0x00000001094c7547 */ /* 0x000fea000b800000 */
[----:B------:R-:W0:Y:S01]  /*0b10*/  LDC.64 R4, c[0x0][0x388] ;  /* 0x0000e200ff047b82 */ /* 0x000e220000000a00 */
[----:B------:R-:W-:Y:S01]  /*0b20*/  IMAD R11, R2, R0, R3 ;  /* 0x00000000020b7224 */ /* 0x000fe200078e0203 */
[----:B------:R-:W-:-:S06]  /*0b30*/  UIADD3 UR4, UPT, UPT, -UR4, URZ, URZ ;  /* 0x000000ff04047290 */ /* 0x000fcc000fffe1ff */
[----:B------:R-:W1:Y:S01]  /*0b40*/  LDC.64 R8, c[0x0][0x390] ;  /* 0x0000e400ff087b82 */ /* 0x000e620000000a00 */
[----:B0-----:R-:W-:-:S03]  /*0b50*/  IMAD.WIDE.U32 R4, R2, 0x8, R4 ;  /* 0x0000000802047825 */ /* 0x001fc600078e0004 */
[----:B------:R-:W-:Y:S02]  /*0b60*/  MOV R10, R4 ;  /* 0x00000004000a7202 */ /* 0x000fe40000000f00 */
[----:B------:R-:W-:-:S07]  /*0b70*/  MOV R13, R5 ;  /* 0x00000005000d7202 */ /* 0x000fce0000000f00 */
.L_x_14:
[----:B-1----:R-:W-:Y:S01]  /*0b80*/  IMAD.WIDE R6, R11, 0x8, R8 ;  /* 0x000000080b067825 */ /* 0x002fe200078e0208 */
[----:B------:R-:W-:Y:S02]  /*0b90*/  MOV R4, R10 ;  /* 0x0000000a00047202 */ /* 0x000fe40000000f00 */
[----:B------:R-:W-:-:S03]  /*0ba0*/  MOV R5, R13 ;  /* 0x0000000d00057202 */ /* 0x000fc60000000f00 */
[----:B------:R-:W2:Y:S04]  /*0bb0*/  LDG.E.64 R6, desc[UR10][R6.64] ;  /* 0x0000000a06067981 */ /* 0x000ea8000c1e1b00 */
[----:B------:R-:W2:Y:S01]  /*0bc0*/  LDG.E.64 R4, desc[UR10][R4.64] ;  /* 0x0000000a04047981 */ /* 0x000ea2000c1e1b00 */
[----:B------:R-:W-:-:S04]  /*0bd0*/  UIADD3 UR4, UPT, UPT, UR4, 0x1, URZ ;  /* 0x0000000104047890 */ /* 0x000fc8000fffe0ff */
[----:B------:R-:W-:Y:S01]  /*0be0*/  UISETP.NE.AND UP0, UPT, UR4, URZ, UPT ;  /* 0x000000ff0400728c */ /* 0x000fe2000bf05270 */
[----:B------:R-:W-:Y:S02]  /*0bf0*/  IADD3 R10, P0, PT, R10, 0x8, RZ ;  /* 0x000000080a0a7810 */ /* 0x000fe40007f1e0ff */
[----:B------:R-:W-:Y:S02]  /*0c00*/  IADD3 R11, PT, PT, R11, R0, RZ ;  /* 0x000000000b0b7210 */ /* 0x000fe40007ffe0ff */
[----:B------:R-:W-:Y:S01]  /*0c10*/  IADD3.X R13, PT, PT, RZ, R13, RZ, P0, !PT ;  /* 0x0000000dff0d7210 */ /* 0x000fe200007fe4ff */
[----:B--2---:R-:W-:-:S03]  /*0c20*/  DFMA R20, R4, R6, R20 ;  /* 0x000000060414722b */ /* 0x004fc60000000014 */
[----:B------:R-:W-:Y:S08]  /*0c30*/  BRA.U UP0, `(.L_x_14) ;  /* 0xfffffffd00d07547 */ /* 0x000ff0000b83ffff */
.L_x_9:
[----:B------:R-:W0:Y:S02]  /*0c40*/  LDC.64 R4, c[0x0][0x380] ;  /* 0x0000e000ff047b82 */ /* 0x000e240000000a00 */
[----:B0-----:R-:W-:-:S05]  /*0c50*/  IMAD.WIDE R2, R3, 0x8, R4 ;  /* 0x0000000803027825 */ /* 0x001fca00078e0204 */
[----:B------:R-:W-:Y:S01]  /*0c60*/  STG.E.64 desc[UR10][R2.64], R20 ;  /* 0x0000001402007986 */ /* 0x000fe2000c101b0a */
[----:B------:R-:W-:Y:S05]  /*0c70*/  EXIT ;  /* 0x000000000000794d */ /* 0x000fea0003800000 */
.L_x_15:
        /* <DEDUP_REMOVED lines=16> */
.L_x_25:


//--------------------- .text._Z31cuda_matrixVectorMultiplicationPdS_S_iii --------------------------
	.section	.text._Z31cuda_matrixVectorMultiplicationPdS_S_iii,"ax",@progbits
	.align	128
        .global         _Z31cuda_matrixVectorMultiplicationPdS_S_iii
        .type           _Z31cuda_matrixVectorMultiplicationPdS_S_iii,@function
        .size           _Z31cuda_matrixVectorMultiplicationPdS_S_iii,(.L_x_26 - _Z31cuda_matrixVectorMultiplicationPdS_S_iii)
        .other          _Z31cuda_matrixVectorMultiplicationPdS_S_iii,@"STO_CUDA_ENTRY STV_DEFAULT"
_Z31cuda_matrixVectorMultiplicationPdS_S_iii:
.text._Z31cuda_matrixVectorMultiplicationPdS_S_iii:
[----:B------:R-:W-:Y:S01]  /*0000*/  LDC R1, c[0x0][0x37c] ;  /* 0x0000df00ff017b82 */ /* 0x000fe20000000800 */
[----:B------:R-:W0:Y:S07]  /*0010*/  S2R R5, SR_TID.X ;  /* 0x0000000000057919 */ /* 0x000e2e0000002100 */
[----:B------:R-:W1:Y:S01]  /*0020*/  LDC R0, c[0x0][0x364] ;  /* 0x0000d900ff007b82 */ /* 0x000e620000000800 */
[----:B------:R-:W2:Y:S01]  /*0030*/  LDCU.64 UR10, c[0x0][0x398] ;  /* 0x00007300ff0a77ac */ /* 0x000ea20008000a00 */
[----:B------:R-:W1:Y:S06]  /*0040*/  S2R R3, SR_TID.Y ;  /* 0x0000000000037919 */ /* 0x000e6c0000002200 */
[----:B------:R-:W0:Y:S08]  /*0050*/  S2UR UR5, SR_CTAID.X ;  /* 0x00000000000579c3 */ /* 0x000e300000002500 */
[----:B------:R-:W0:Y:S08]  /*0060*/  LDC R2, c[0x0][0x360] ;  /* 0x0000d800ff027b82 */ /* 0x000e300000000800 */
[----:B------:R-:W1:Y:S01]  /*0070*/  S2UR UR4, SR_CTAID.Y ;  /* 0x00000000000479c3 */ /* 0x000e620000002600 */
[----:B0-----:R-:W-:-:S05]  /*0080*/  IMAD R2, R2, UR5, R5 ;  /* 0x0000000502027c24 */ /* 0x001fca000f8e0205 */
[----:B--2---:R-:W-:Y:S01]  /*0090*/  ISETP.GE.AND P0, PT, R2, UR11, PT ;  /* 0x0000000b02007c0c */ /* 0x004fe2000bf06270 */
[----:B-1----:R-:W-:-:S05]  /*00a0*/  IMAD R0, R0, UR4, R3 ;  /* 0x0000000400007c24 */ /* 0x002fca000f8e0203 */
[----:B------:R-:W-:-:S13]  /*00b0*/  ISETP.GE.OR P0, PT, R0, UR10, P0 ;  /* 0x0000000a00007c0c */ /* 0x000fda0008706670 */
[----:B------:R-:W-:Y:S05]  /*00c0*/  @P0 EXIT ;  /* 0x000000000000094d */ /* 0x000fea0003800000 */
[----:B------:R-:W0:Y:S01]  /*00d0*/  LDC R3, c[0x0][0x3a0] ;  /* 0x0000e800ff037b82 */ /* 0x000e220000000800 */
[----:B------:R-:W1:Y:S01]  /*00e0*/  LDCU.64 UR8, c[0x0][0x358] ;  /* 0x00006b00ff0877ac */ /* 0x000e620008000a00 */
[----:B------:R-:W-:Y:S02]  /*00f0*/  CS2R R20, SRZ ;  /* 0x0000000000147805 */ /* 0x000fe4000001ff00 */
[----:B0-----:R-:W-:-:S13]  /*0100*/  ISETP.GE.AND P0, PT, R3, 0x1, PT ;  /* 0x000000010300780c */ /* 0x001fda0003f06270 */
[----:B-1----:R-:W-:Y:S05]  /*0110*/  @!P0 BRA `(.L_x_16) ;  /* 0x0000000800708947 */ /* 0x002fea0003800000 */
[C---:B------:R-:W-:Y:S01]  /*0120*/  ISETP.GE.U32.AND P1, PT, R3.reuse, 0x10, PT ;  /* 0x000000100300780c */ /* 0x040fe20003f26070 */
[----:B------:R-:W-:Y:S01]  /*0130*/  IMAD R4, R0, UR11, RZ ;  /* 0x0000000b00047c24 */ /* 0x000fe2000f8e02ff */
[----:B------:R-:W-:Y:S01]  /*0140*/  LOP3.LUT R2, R3, 0xf, RZ, 0xc0, !PT ;  /* 0x0000000f03027812 */ /* 0x000fe200078ec0ff */
[----:B------:R-:W-:Y:S01]  /*0150*/  IMAD.MOV.U32 R5, RZ, RZ, RZ ;  /* 0x000000ffff057224 */ /* 0x000fe200078e00ff */
[----:B------:R-:W-:Y:S02]  /*0160*/  CS2R R20, SRZ ;  /* 0x0000000000147805 */ /* 0x000fe4000001ff00 */
[----:B------:R-:W-:-:S07]  /*0170*/  ISETP.NE.AND P0, PT, R2, RZ, PT ;  /* 0x000000ff0200720c */ /* 0x000fce0003f05270 */
[----:B------:R-:W-:Y:S06]  /*0180*/  @!P1 BRA `(.L_x_17) ;  /* 0x00000004001c9947 */ /* 0x000fec0003800000 */
[----:B------:R-:W0:Y:S01]  /*0190*/  LDCU.64 UR4, c[0x0][0x390] ;  /* 0x00007200ff0477ac */ /* 0x000e220008000a00 */
[----:B------:R-:W-:Y:S01]  /*01a0*/  LOP3.LUT R5, R3, 0x7ffffff0, RZ, 0xc0, !PT ;  /* 0x7ffffff003057812 */ /* 0x000fe200078ec0ff */
[----:B------:R-:W-:Y:S01]  /*01b0*/  IMAD.MOV.U32 R24, RZ, RZ, R4 ;  /* 0x000000ffff187224 */ /* 0x000fe200078e0004 */
[----:B------:R-:W-:Y:S01]  /*01c0*/  CS2R R20, SRZ ;  /* 0x0000000000147805 */ /* 0x000fe2000001ff00 */
[----:B------:R-:W1:Y:S01]  /*01d0*/  LDCU.64 UR6, c[0x0][0x388] ;  /* 0x00007100ff0677ac */ /* 0x000e620008000a00 */
[----:B------:R-:W-:Y:S01]  /*01e0*/  IADD3 R25, PT, PT, -R5, RZ, RZ ;  /* 0x000000ff05197210 */ /* 0x000fe20007ffe1ff */
[----:B0-----:R-:W-:-:S04]  /*01f0*/  UIADD3 UR4, UP1, UPT, UR4, 0x40, URZ ;  /* 0x0000004004047890 */ /* 0x001fc8000ff3e0ff */
[----:B------:R-:W-:Y:S02]  /*0200*/  UIADD3.X UR5, UPT, UPT, URZ, UR5, URZ, UP1, !UPT ;  /* 0x00000005ff057290 */ /* 0x000fe40008ffe4ff */
[----:B-1----:R-:W-:Y:S01]  /*0210*/  UIADD3 UR6, UP0, UPT, UR6, 0x40, URZ ;  /* 0x0000004006067890 */ /* 0x002fe2000ff1e0ff */
[----:B------:R-:W-:-:S03]  /*0220*/  IMAD.U32 R12, RZ, RZ, UR4 ;  /* 0x00000004ff0c7e24 */ /* 0x000fc6000f8e00ff */
[----:B------:R-:W-:Y:S01]  /*0230*/  IMAD.U32 R13, RZ, RZ, UR5 ;  /* 0x00000005ff0d7e24 */ /* 0x000fe2000f8e00ff */
[----:B------:R-:W-:-:S12]  /*0240*/  UIADD3.X UR7, UPT, UPT, URZ, UR7, URZ, UP0, !UPT ;  /* 0x00000007ff077290 */ /* 0x000fd800087fe4ff */
.L_x_18:
[----:B------:R-:W-:Y:S01]  /*0250*/  MOV R6, UR6 ;  /* 0x0000000600067c02 */ /* 0x000fe20008000f00 */
[----:B------:R-:W-:Y:S01]  /*0260*/  IMAD.U32 R7, RZ, RZ, UR7 ;  /* 0x00000007ff077e24 */ /* 0x000fe2000f8e00ff */
[----:B------:R-:W-:Y:S01]  /*0270*/  MOV R9, R13 ;  /* 0x0000000d00097202 */ /* 0x000fe20000000f00 */
[----:B------:R-:W-:Y:S02]  /*0280*/  IMAD.MOV.U32 R8, RZ, RZ, R12 ;  /* 0x000000ffff087224 */ /* 0x000fe400078e000c */
[----:B------:R-:W-:-:S03]  /*0290*/  IMAD.WIDE R6, R24, 0x8, R6 ;  /* 0x0000000818067825 */ /* 0x000fc600078e0206 */
[----:B------:R-:W2:Y:S04]  /*02a0*/  LDG.E.64 R18, desc[UR8][R8.64+-0x40] ;  /* 0xffffc00808127981 */ /* 0x000ea8000c1e1b00 */
[----:B------:R-:W2:Y:S04]  /*02b0*/  LDG.E.64 R10, desc[UR8][R6.64+-0x40] ;  /* 0xffffc008060a7981 */ /* 0x000ea8000c1e1b00 */
[----:B------:R-:W3:Y:S04]  /*02c0*/  LDG.E.64 R16, desc[UR8][R8.64+-0x38] ;  /* 0xffffc80808107981 */ /* 0x000ee8000c1e1b00 */
[----:B------:R-:W3:Y:S04]  /*02d0*/  LDG.E.64 R14, desc[UR8][R6.64+-0x38] ;  /* 0xffffc808060e7981 */ /* 0x000ee8000c1e1b00 */
[----:B------:R-:W4:Y:S04]  /*02e0*/  LDG.E.64 R22, desc[UR8][R8.64+-0x30] ;  /* 0xffffd00808167981 */ /* 0x000f28000c1e1b00 */
[----:B------:R-:W4:Y:S01]  /*02f0*/  LDG.E.64 R12, desc[UR8][R6.64+-0x30] ;  /* 0xffffd008060c7981 */ /* 0x000f22000c1e1b00 */
[----:B--2---:R-:W-:-:S03]  /*0300*/  DFMA R18, R10, R18, R20 ;  /* 0x000000120a12722b */ /* 0x004fc60000000014 */
[----:B------:R-:W2:Y:S04]  /*0310*/  LDG.E.64 R20, desc[UR8][R8.64+-0x28] ;  /* 0xffffd80808147981 */ /* 0x000ea8000c1e1b00 */
[----:B------:R-:W2:Y:S01]  /*0320*/  LDG.E.64 R10, desc[UR8][R6.64+-0x28] ;  /* 0xffffd808060a7981 */ /* 0x000ea2000c1e1b00 */
[----:B---3--:R-:W-:-:S03]  /*0330*/  DFMA R16, R14, R16, R18 ;  /* 0x000000100e10722b */ /* 0x008fc60000000012 */
[----:B------:R-:W3:Y:S04]  /*0340*/  LDG.E.64 R18, desc[UR8][R8.64+-0x20] ;  /* 0xffffe00808127981 */ /* 0x000ee8000c1e1b00 */
[----:B------:R-:W3:Y:S01]  /*0350*/  LDG.E.64 R14, desc[UR8][R6.64+-0x20] ;  /* 0xffffe008060e7981 */ /* 0x000ee2000c1e1b00 */
[----:B----4-:R-:W-:-:S03]  /*0360*/  DFMA R22, R12, R22, R16 ;  /* 0x000000160c16722b */ /* 0x010fc60000000010 */
        /* <DEDUP_REMOVED lines=29> */
[----:B------:R-:W-:Y:S01]  /*0540*/  VIADD R25, R25, 0x10 ;  /* 0x0000001019197836 */ /* 0x000fe20000000000 */
[----:B--2---:R-:W-:Y:S02]  /*0550*/  DFMA R12, R12, R10, R18 ;  /* 0x0000000a0c0c722b */ /* 0x004fe40000000012 */
[----:B------:R-:W2:Y:S04]  /*0560*/  LDG.E.64 R10, desc[UR8][R8.64+0x38] ;  /* 0x00003808080a7981 */ /* 0x000ea8000c1e1b00 */
[----:B------:R-:W2:Y:S01]  /*0570*/  LDG.E.64 R18, desc[UR8][R6.64+0x38] ;  /* 0x0000380806127981 */ /* 0x000ea2000c1e1b00 */
[----:B------:R-:W-:Y:S01]  /*0580*/  ISETP.NE.AND P1, PT, R25, RZ, PT ;  /* 0x000000ff1900720c */ /* 0x000fe20003f25270 */
[----:B---3--:R-:W-:Y:S01]  /*0590*/  DFMA R12, R16, R14, R12 ;  /* 0x0000000e100c722b */ /* 0x008fe2000000000c */
[----:B------:R-:W-:-:S07]  /*05a0*/  IADD3 R24, PT, PT, R24, 0x10, RZ ;  /* 0x0000001018187810 */ /* 0x000fce0007ffe0ff */
[----:B----4-:R-:W-:Y:S01]  /*05b0*/  DFMA R20, R22, R20, R12 ;  /* 0x000000141614722b */ /* 0x010fe2000000000c */
[----:B------:R-:W-:-:S05]  /*05c0*/  IADD3 R12, P2, PT, R8, 0x80, RZ ;  /* 0x00000080080c7810 */ /* 0x000fca0007f5e0ff */
[----:B------:R-:W-:Y:S02]  /*05d0*/  IMAD.X R13, RZ, RZ, R9, P2 ;  /* 0x000000ffff0d7224 */ /* 0x000fe400010e0609 */
[----:B--2---:R-:W-:Y:S01]  /*05e0*/  DFMA R20, R18, R10, R20 ;  /* 0x0000000a1214722b */ /* 0x004fe20000000014 */
[----:B------:R-:W-:Y:S10]  /*05f0*/  @P1 BRA `(.L_x_18) ;  /* 0xfffffffc00141947 */ /* 0x000ff4000383ffff */
.L_x_17:
[----:B------:R-:W-:Y:S05]  /*0600*/  @!P0 BRA `(.L_x_16) ;  /* 0x0000000400348947 */ /* 0x000fea0003800000 */
[----:B------:R-:W-:Y:S02]  /*0610*/  ISETP.GE.U32.AND P0, PT, R2, 0x8, PT ;  /* 0x000000080200780c */ /* 0x000fe40003f06070 */
[----:B------:R-:W-:-:S04]  /*0620*/  LOP3.LUT R22, R3, 0x7, RZ, 0xc0, !PT ;  /* 0x0000000703167812 */ /* 0x000fc800078ec0ff */
[----:B------:R-:W-:-:S07]  /*0630*/  ISETP.NE.AND P1, PT, R22, RZ, PT ;  /* 0x000000ff1600720c */ /* 0x000fce0003f25270 */
[----:B------:R-:W-:Y:S06]  /*0640*/  @!P0 BRA `(.L_x_19) ;  /* 0x0000000000788947 */ /* 0x000fec0003800000 */
[----:B------:R-:W0:Y:S01]  /*0650*/  LDC.64 R8, c[0x0][0x388] ;  /* 0x0000e200ff087b82 */ /* 0x000e220000000a00 */
[----:B------:R-:W-:-:S07]  /*0660*/  IMAD.IADD R11, R4, 0x1, R5 ;  /* 0x00000001040b7824 */ /* 0x000fce00078e0205 */
[----:B------:R-:W1:Y:S01]  /*0670*/  LDC.64 R6, c[0x0][0x390] ;  /* 0x0000e400ff067b82 */ /* 0x000e620000000a00 */
[----:B0-----:R-:W-:-:S05]  /*0680*/  IMAD.WIDE R8, R11, 0x8, R8 ;  /* 0x000000080b087825 */ /* 0x001fca00078e0208 */
[----:B------:R-:W2:Y:S01]  /*0690*/  LDG.E.64 R18, desc[UR8][R8.64] ;  /* 0x0000000808127981 */ /* 0x000ea2000c1e1b00 */
[----:B-1----:R-:W-:-:S03]  /*06a0*/  IMAD.WIDE.U32 R6, R5, 0x8, R6 ;  /* 0x0000000805067825 */ /* 0x002fc600078e0006 */
[----:B------:R-:W3:Y:S04]  /*06b0*/  LDG.E.64 R10, desc[UR8][R8.64+0x8] ;  /* 0x00000808080a7981 */ /* 0x000ee8000c1e1b00 */
[----:B------:R-:W2:Y:S04]  /*06c0*/  LDG.E.64 R24, desc[UR8][R6.64] ;  /* 0x0000000806187981 */ /* 0x000ea8000c1e1b00 */
[----:B------:R-:W3:Y:S04]  /*06d0*/  LDG.E.64 R12, desc[UR8][R6.64+0x8] ;  /* 0x00000808060c7981 */ /* 0x000ee8000c1e1b00 */
[----:B------:R-:W4:Y:S04]  /*06e0*/  LDG.E.64 R14, desc[UR8][R8.64+0x10] ;  /* 0x00001008080e7981 */ /* 0x000f28000c1e1b00 */
[----:B------:R-:W4:Y:S04]  /*06f0*/  LDG.E.64 R16, desc[UR8][R6.64+0x10] ;  /* 0x0000100806107981 */ /* 0x000f28000c1e1b00 */
[----:B------:R-:W5:Y:S04]  /*0700*/  LDG.E.64 R26, desc[UR8][R8.64+0x38] ;  /* 0x00003808081a7981 */ /* 0x000f68000c1e1b00 */
[----:B------:R-:W5:Y:S01]  /*0710*/  LDG.E.64 R28, desc[UR8][R6.64+0x38] ;  /* 0x00003808061c7981 */ /* 0x000f62000c1e1b00 */
        /* <DEDUP_REMOVED lines=12> */
[----:B---3--:R-:W-:-:S08]  /*07e0*/  DFMA R10, R10, R12, R18 ;  /* 0x0000000c0a0a722b */ /* 0x008fd00000000012 */
[----:B----4-:R-:W-:Y:S01]  /*07f0*/  DFMA R10, R14, R16, R10 ;  /* 0x000000100e0a722b */ /* 0x010fe2000000000a */
[----:B------:R-:W-:-:S07]  /*0800*/  VIADD R5, R5, 0x8 ;  /* 0x0000000805057836 */ /* 0x000fce0000000000 */
[----:B--2---:R-:W-:-:S08]  /*0810*/  DFMA R20, R20, R24, R10 ;  /* 0x000000181414722b */ /* 0x004fd0000000000a */
[----:B-----5:R-:W-:-:S11]  /*0820*/  DFMA R20, R26, R28, R20 ;  /* 0x0000001c1a14722b */ /* 0x020fd60000000014 */
.L_x_19:
[----:B------:R-:W-:Y:S05]  /*0830*/  @!P1 BRA `(.L_x_16) ;  /* 0x0000000000a89947 */ /* 0x000fea0003800000 */
[----:B------:R-:W-:Y:S02]  /*0840*/  ISETP.GE.U32.AND P0, PT, R22, 0x4, PT ;  /* 0x000000041600780c */ /* 0x000fe40003f06070 */
[----:B------:R-:W-:-:S04]  /*0850*/  LOP3.LUT R2, R3, 0x3, RZ, 0xc0, !PT ;  /* 0x0000000303027812 */ /* 0x000fc800078ec0ff */
[----:B------:R-:W-:-:S07]  /*0860*/  ISETP.NE.AND P1, PT, R2, RZ, PT ;  /* 0x000000ff0200720c */ /* 0x000fce0003f25270 */
[----:B------:R-:W-:Y:S06]  /*0870*/  @!P0 BRA `(.L_x_20) ;  /* 0x0000000000488947 */ /* 0x000fec0003800000 */
[----:B------:R-:W0:Y:S01]  /*0880*/  LDC.64 R24, c[0x0][0x388] ;  /* 0x0000e200ff187b82 */ /* 0x000e220000000a00 */
[----:B------:R-:W-:-:S07]  /*0890*/  IADD3 R9, PT, PT, R4, R5, RZ ;  /* 0x0000000504097210 */ /* 0x000fce0007ffe0ff */
        /* <DEDUP_REMOVED lines=11> */
[----:B------:R-:W-:Y:S01]  /*0950*/  VIADD R5, R5, 0x4 ;  /* 0x0000000405057836 */ /* 0x000fe20000000000 */
[----:B--2---:R-:W-:-:S08]  /*0960*/  DFMA R8, R8, R10, R20 ;  /* 0x0000000a0808722b */ /* 0x004fd00000000014 */
[----:B---3--:R-:W-:-:S08]  /*0970*/  DFMA R8, R12, R14, R8 ;  /* 0x0000000e0c08722b */ /* 0x008fd00000000008 */
[----:B----4-:R-:W-:-:S08]  /*0980*/  DFMA R8, R16, R18, R8 ;  /* 0x000000121008722b */ /* 0x010fd00000000008 */
[----:B-----5:R-:W-:-:S11]  /*0990*/  DFMA R20, R22, R26, R8 ;  /* 0x0000001a1614722b */ /* 0x020fd60000000008 */
.L_x_20:
[----:B------:R-:W-:Y:S05]  /*09a0*/  @!P1 BRA `(.L_x_16) ;  /* 0x00000000004c9947 */ /* 0x000fea0003800000 */
[----:B------:R-:W0:Y:S01]  /*09b0*/  LDC.64 R8, c[0x0][0x390] ;  /* 0x0000e400ff087b82 */ /* 0x000e220000000a00 */
[----:B------:R-:W-:Y:S01]  /*09c0*/  IADD3 R11, PT, PT, R4, R5, RZ ;  /* 0x00000005040b7210 */ /* 0x000fe20007ffe0ff */
[----:B------:R-:W-:-:S06]  /*09d0*/  IMAD.MOV R2, RZ, RZ, -R2 ;  /* 0x000000ffff027224 */ /* 0x000fcc00078e0a02 */
[----:B------:R-:W1:Y:S01]  /*09e0*/  LDC.64 R6, c[0x0][0x388] ;  /* 0x0000e200ff067b82 */ /* 0x000e620000000a00 */
[----:B0-----:R-:W-:-:S04]  /*09f0*/  IMAD.WIDE.U32 R8, R5, 0x8, R8 ;  /* 0x0000000805087825 */ /* 0x001fc800078e0008 */
[----:B------:R-:W-:Y:S01]  /*0a00*/  IMAD.MOV.U32 R10, RZ, RZ, R8 ;  /* 0x000000ffff0a7224 */ /* 0x000fe200078e0008 */
[----:B------:R-:W-:-:S07]  /*0a10*/  MOV R13, R9 ;  /* 0x00000009000d7202 */ /* 0x000fce0000000f00 */
.L_x_21:
[----:B-1----:R-:W-:Y:S01]  /*0a20*/  IMAD.WIDE R4, R11, 0x8, R6 ;  /* 0x000000080b047825 */ /* 0x002fe200078e0206 */
[----:B------:R-:W-:-:S03]  /*0a30*/  MOV R8, R10 ;  /* 0x0000000a00087202 */ /* 0x000fc60000000f00 */
[----:B------:R-:W-:Y:S02]  /*0a40*/  IMAD.MOV.U32 R9, RZ, RZ, R13 ;  /* 0x000000ffff097224 */ /* 0x000fe400078e000d */
[----:B------:R-:W2:Y:S04]  /*0a50*/  LDG.E.64 R4, desc[UR8][R4.64] ;  /* 0x0000000804047981 */ /* 0x000ea8000c1e1b00 */
[----:B------:R-:W2:Y:S01]  /*0a60*/  LDG.E.64 R8, desc[UR8][R8.64] ;  /* 0x0000000808087981 */ /* 0x000ea2000c1e1b00 */
[----:B------:R-:W-:Y:S01]  /*0a70*/  IADD3 R2, PT, PT, R2, 0x1, RZ ;  /* 0x0000000102027810 */ /* 0x000fe20007ffe0ff */
[----:B------:R-:W-:Y:S01]  /*0a80*/  VIADD R11, R11, 0x1 ;  /* 0x000000010b0b7836 */ /* 0x000fe20000000000 */
[----:B------:R-:W-:Y:S02]  /*0a90*/  IADD3 R10, P1, PT, R10, 0x8, RZ ;  /* 0x000000080a0a7810 */ /* 0x000fe40007f3e0ff */
[----:B------:R-:W-:-:S02]  /*0aa0*/  ISETP.NE.AND P0, PT, R2, RZ, PT ;  /* 0x000000ff0200720c */ /* 0x000fc40003f05270 */
[----:B------:R-:W-:Y:S01]  /*0ab0*/  IADD3.X R13, PT, PT, RZ, R13, RZ, P1, !PT ;  /* 0x0000000dff0d7210 */ /* 0x000fe20000ffe4ff */
[----:B--2---:R-:W-:-:S10]  /*0ac0*/  DFMA R20, R4, R8, R20 ;  /* 0x000000080414722b */ /* 0x004fd40000000014 */
[----:B------:R-:W-:Y:S05]  /*0ad0*/  @P0 BRA `(.L_x_21) ;  /* 0xfffffffc00d00947 */ /* 0x000fea000383ffff */
.L_x_16:
[----:B------:R-:W0:Y:S01]  /*0ae0*/  LDC.64 R4, c[0x0][0x388] ;  /* 0x0000e200ff047b82 */ /* 0x000e220000000a00 */
[----:B------:R-:W-:-:S04]  /*0af0*/  IMAD R3, R0, UR11, R3 ;  /* 0x0000000b00037c24 */ /* 0x000fc8000f8e0203 */
[----:B0-----:R-:W-:-:S03]  /*0b00*/  IMAD.WIDE R2, R3, 0x8, R4 ;  /* 0x0000000803027825 */ /* 0x001fc600078e0204 */
[----:B------:R-:W0:Y:S03]  /*0b10*/  LDC.64 R4, c[0x0][0x380] ;  /* 0x0000e000ff047b82 */ /* 0x000e260000000a00 */
[----:B------:R-:W2:Y:S01]  /*0b20*/  LDG.E.64 R2, desc[UR8][R2.64] ;  /* 0x0000000802027981 */ /* 0x000ea2000c1e1b00 */
[----:B0-----:R-:W-:Y:S01]  /*0b30*/  IMAD.WIDE.U32 R4, R0, 0x8, R4 ;  /* 0x0000000800047825 */ /* 0x001fe200078e0004 */
[----:B--2---:R-:W-:-:S07]  /*0b40*/  DADD R20, -R2, R20 ;  /* 0x0000000002147229 */ /* 0x004fce0000000114 */
[----:B------:R-:W-:Y:S01]  /*0b50*/  STG.E.64 desc[UR8][R4.64], R20 ;  /* 0x0000001404007986 */ /* 0x000fe2000c101b08 */
[----:B------:R-:W-:Y:S05]  /*0b60*/  EXIT ;  /* 0x000000000000794d */ /* 0x000fea0003800000 */
.L_x_22:
        /* <DEDUP_REMOVED lines=9> */
.L_x_26:


//--------------------- .nv.shared.reserved.0     --------------------------
	.section	.nv.shared.reserved.0,"aw",@nobits
	.weak		__nv_reservedSMEM_offset_0_alias
	.size		__nv_reservedSMEM_offset_0_alias, 0, 64
	.other		__nv_reservedSMEM_offset_0_alias,@"STO_CUDA_RESERVED_SHARED STV_DEFAULT"
__nv_reservedSMEM_offset_0_alias:
	.zero		0
	.zero		64


//--------------------- .nv.constant0._Z15cuda_activationPdi --------------------------
	.section	.nv.constant0._Z15cuda_activationPdi,"a",@progbits
	.sectionflags	@""
	.align	4
.nv.constant0._Z15cuda_activationPdi:
	.zero		908


//--------------------- .nv.constant0._Z31cuda_vectorMatrixMultiplicationPdS_S_iii --------------------------
	.section	.nv.constant0._Z31cuda_vectorMatrixMultiplicationPdS_S_iii,"a",@progbits
	.sectionflags	@""
	.align	4
.nv.constant0._Z31cuda_vectorMatrixMultiplicationPdS_S_iii:
	.zero		932


//--------------------- .nv.constant0._Z31cuda_matrixVectorMultiplicationPdS_S_iii --------------------------
	.section	.nv.constant0._Z31cuda_matrixVectorMultiplicationPdS_S_iii,"a",@progbits
	.sectionflags	@""
	.align	4
.nv.constant0._Z31cuda_matrixVectorMultiplicationPdS_S_iii:
	.zero		932


//--------------------- SYMBOLS --------------------------

	.type		.nv.reservedSmem.offset0,@object
	.size		.nv.reservedSmem.offset0,0x4
